def gluon_tcgen05(
    a_ptr,
    b_ptr,
    c_ptr,
    M,
    N,
    K,
    stride_am,
    stride_bk,
    stride_cm,
    BLOCK_M: gl.constexpr,
    BLOCK_N: gl.constexpr,
    BLOCK_K: gl.constexpr,
    DTYPE: gl.constexpr,
    A_LAYOUT: gl.constexpr,
    B_LAYOUT: gl.constexpr,
    C_LAYOUT: gl.constexpr,
    B_SHAPE: gl.constexpr,
    TMEM_LAYOUT: gl.constexpr,
    TMEM_REG: gl.constexpr,
    TRANS_B: gl.constexpr,
    NUM_BUFFERS: gl.constexpr,
):
    a_desc = tma.make_tensor_descriptor(
        a_ptr, [M, K], [stride_am, 1], [BLOCK_M, BLOCK_K], A_LAYOUT
    )
    b_desc = tma.make_tensor_descriptor(
        b_ptr,
        [N, K] if TRANS_B else [K, N],
        [stride_bk, 1],
        B_SHAPE,
        B_LAYOUT,
    )
    c_desc = tma.make_tensor_descriptor(
        c_ptr, [M, N], [stride_cm, 1], [BLOCK_M, BLOCK_N], C_LAYOUT
    )

    a_bufs = gl.allocate_shared_memory(
        DTYPE, [NUM_BUFFERS, BLOCK_M, BLOCK_K], A_LAYOUT
    )
    b_bufs = gl.allocate_shared_memory(DTYPE, [NUM_BUFFERS] + B_SHAPE, B_LAYOUT)

    pid_m = gl.program_id(0)
    pid_n = gl.program_id(1)
    off_m = pid_m * BLOCK_M
    off_n = pid_n * BLOCK_N

    tma_bars = gl.allocate_shared_memory(
        gl.int64, [NUM_BUFFERS, 1], mbarrier.MBarrierLayout()
    )
    mma_bars = gl.allocate_shared_memory(
        gl.int64, [NUM_BUFFERS, 1], mbarrier.MBarrierLayout()
    )
    for i in gl.static_range(NUM_BUFFERS):
        mbarrier.init(tma_bars.index(i), count=1)
        mbarrier.init(mma_bars.index(i), count=1)

    acc_tmem = allocate_tensor_memory(gl.float32, [BLOCK_M, BLOCK_N], TMEM_LAYOUT)
    idx = 0
    phase = 0
    use_acc = False
    for k in range(0, K, BLOCK_K):
        a = a_bufs.index(idx)
        b = b_bufs.index(idx)
        tma_bar = tma_bars.index(idx)
        mma_bar = mma_bars.index(idx)
        mbarrier.expect(
            tma_bar, a_desc.block_type.nbytes + b_desc.block_type.nbytes
        )
        tma.async_copy_global_to_shared(a_desc, [off_m, k], tma_bar, a)
        tma.async_copy_global_to_shared(
            b_desc, [off_n, k] if TRANS_B else [k, off_n], tma_bar, b
        )
        mbarrier.wait(tma_bar, phase=phase)

        if TRANS_B:
            b = b.permute((1, 0))
        tcgen05_mma(a, b, acc_tmem, use_acc=use_acc)
        tcgen05_commit(mma_bar)
        mbarrier.wait(mma_bar, phase=phase)
        use_acc = True

        idx += 1
        if idx == NUM_BUFFERS:
            idx = 0
            phase ^= 1

    for i in gl.static_range(NUM_BUFFERS):
        mbarrier.invalidate(tma_bars.index(i))
        mbarrier.invalidate(mma_bars.index(i))

    acc = acc_tmem.load(TMEM_REG)
    c_smem = gl.allocate_shared_memory(DTYPE, [BLOCK_M, BLOCK_N], C_LAYOUT)
    c_smem.store(acc.to(DTYPE))
    fence_async_shared()
    tma.async_copy_shared_to_global(c_desc, [off_m, off_n], c_smem)
    tma.store_wait(pendings=0)

# config = {"BLOCK_K": 64, "BLOCK_M": 128, "BLOCK_N": 256, "arch": "sm_100", "dtype": "fp8e4m3", "num_buffers": 3, "num_warps": 8, "trans_b": 0}
# arch = sm_100


// ===== COMPILED SASS (sm_100a) =====

	.target	sm_100a

	.elftype	@"ET_EXEC"


//--------------------- .note.nv.tkinfo           --------------------------
	.section	.note.nv.tkinfo,"",@"SHT_NOTE"
	.sectionflags	@"SHF_NOTE_NV_TKINFO"
	.tkinfo
        /*0018*/ 	.word	0x00000081
        /*0030*/ 	.string	""
        /*0030*/ 	.string	"ptxas-blackwell"
        /*0030*/ 	.string	"Cuda compilation tools, release 12.9, V12.9.86"
        /*0030*/ 	.string	"Build cuda_12.9.r12.9/compiler.36037853_0"
        /*0030*/ 	.string	"-v  -suppress-debug-info  -lineinfo  -arch sm_100a "



//--------------------- .note.nv.cuver            --------------------------
	.section	.note.nv.cuver,"",@"SHT_NOTE"
	.sectionflags	@"SHF_NOTE_NV_CUVER"
        /*0018*/ 	.short	0x0001
        /*001a*/ 	.short	0x0064
        /*001c*/ 	.short	0x0001
        /*001e*/ 	.short	0x0000
        /*0020*/ 	.short	0x0001
        /*0022*/ 	.short	0x0000


//--------------------- .nv.info                  --------------------------
	.section	.nv.info,"",@"SHT_CUDA_INFO"
	.align	4


	//----- nvinfo : EIATTR_REGCOUNT
	.align		4
        /*0000*/ 	.byte	0x04, 0x2f
        /*0002*/ 	.short	(.L_4 - .L_3)
	.align		4
.L_3:
        /*0004*/ 	.word	index@(gluon_tcgen05)
        /*0008*/ 	.word	0x00000087


	//----- nvinfo : EIATTR_FRAME_SIZE
	.align		4
.L_4:
        /*000c*/ 	.byte	0x04, 0x11
        /*000e*/ 	.short	(.L_6 - .L_5)
	.align		4
.L_5:
        /*0010*/ 	.word	index@($__internal_2_$__cuda_sm10x_tcgen05_guardrail_trap_unallocated_columns_being_dealloced)
        /*0014*/ 	.word	0x00000000


	//----- nvinfo : EIATTR_FRAME_SIZE
	.align		4
.L_6:
        /*0018*/ 	.byte	0x04, 0x11
        /*001a*/ 	.short	(.L_8 - .L_7)
	.align		4
.L_7:
        /*001c*/ 	.word	index@($__internal_1_$__cuda_sm10x_tcgen05_guardrail_trap_phase_invalid_during_alloc)
        /*0020*/ 	.word	0x00000000


	//----- nvinfo : EIATTR_FRAME_SIZE
	.align		4
.L_8:
        /*0024*/ 	.byte	0x04, 0x11
        /*0026*/ 	.short	(.L_10 - .L_9)
	.align		4
.L_9:
        /*0028*/ 	.word	index@($__internal_0_$__cuda_sm10x_tcgen05_guardrail_trap_col_being_dealloced_not_returned_by_alloc)
        /*002c*/ 	.word	0x00000000


	//----- nvinfo : EIATTR_FRAME_SIZE
	.align		4
.L_10:
        /*0030*/ 	.byte	0x04, 0x11
        /*0032*/ 	.short	(.L_12 - .L_11)
	.align		4
.L_11:
        /*0034*/ 	.word	index@(gluon_tcgen05)
        /*0038*/ 	.word	0x00000000


	//----- nvinfo : EIATTR_MIN_STACK_SIZE
	.align		4
.L_12:
        /*003c*/ 	.byte	0x04, 0x12
        /*003e*/ 	.short	(.L_14 - .L_13)
	.align		4
.L_13:
        /*0040*/ 	.word	index@(gluon_tcgen05)
        /*0044*/ 	.word	0x00000000
.L_14:


//--------------------- .nv.info.gluon_tcgen05    --------------------------
	.section	.nv.info.gluon_tcgen05,"",@"SHT_CUDA_INFO"
	.sectionflags	@""
	.align	4


	//----- nvinfo : EIATTR_CUDA_API_VERSION
	.align		4
        /*0000*/ 	.byte	0x04, 0x37
        /*0002*/ 	.short	(.L_16 - .L_15)
.L_15:
        /*0004*/ 	.word	0x00000081


	//----- nvinfo : EIATTR_KPARAM_INFO
	.align		4
.L_16:
        /*0008*/ 	.byte	0x04, 0x17
        /*000a*/ 	.short	(.L_18 - .L_17)
.L_17:
        /*000c*/ 	.word	0x00000000
        /*0010*/ 	.short	0x000a
        /*0012*/ 	.short	0x0048
        /*0014*/ 	.byte	0x00, 0xf4, 0x21, 0x00


	//----- nvinfo : EIATTR_KPARAM_INFO
	.align		4
.L_18:
        /*0018*/ 	.byte	0x04, 0x17
        /*001a*/ 	.short	(.L_20 - .L_19)
.L_19:
        /*001c*/ 	.word	0x00000000
        /*0020*/ 	.short	0x0009
        /*0022*/ 	.short	0x0040
        /*0024*/ 	.byte	0x00, 0xf4, 0x21, 0x00


	//----- nvinfo : EIATTR_KPARAM_INFO
	.align		4
.L_20:
        /*0028*/ 	.byte	0x04, 0x17
        /*002a*/ 	.short	(.L_22 - .L_21)
.L_21:
        /*002c*/ 	.word	0x00000000
        /*0030*/ 	.short	0x0008
        /*0032*/ 	.short	0x0038
        /*0034*/ 	.byte	0x00, 0xf0, 0x21, 0x00


	//----- nvinfo : EIATTR_KPARAM_INFO
	.align		4
.L_22:
        /*0038*/ 	.byte	0x04, 0x17
        /*003a*/ 	.short	(.L_24 - .L_23)
.L_23:
        /*003c*/ 	.word	0x00000000
        /*0040*/ 	.short	0x0007
        /*0042*/ 	.short	0x0030
        /*0044*/ 	.byte	0x00, 0xf0, 0x21, 0x00


	//----- nvinfo : EIATTR_KPARAM_INFO
	.align		4
.L_24:
        /*0048*/ 	.byte	0x04, 0x17
        /*004a*/ 	.short	(.L_26 - .L_25)
.L_25:
        /*004c*/ 	.word	0x00000000
        /*0050*/ 	.short	0x0006
        /*0052*/ 	.short	0x0028
        /*0054*/ 	.byte	0x00, 0xf0, 0x21, 0x00


	//----- nvinfo : EIATTR_KPARAM_INFO
	.align		4
.L_26:
        /*0058*/ 	.byte	0x04, 0x17
        /*005a*/ 	.short	(.L_28 - .L_27)
.L_27:
        /*005c*/ 	.word	0x00000000
        /*0060*/ 	.short	0x0005
        /*0062*/ 	.short	0x0020
        /*0064*/ 	.byte	0x00, 0xf0, 0x11, 0x00


	//----- nvinfo : EIATTR_KPARAM_INFO
	.align		4
.L_28:
        /*0068*/ 	.byte	0x04, 0x17
        /*006a*/ 	.short	(.L_30 - .L_29)
.L_29:
        /*006c*/ 	.word	0x00000000
        /*0070*/ 	.short	0x0004
        /*0072*/ 	.short	0x001c
        /*0074*/ 	.byte	0x00, 0xf0, 0x11, 0x00


	//----- nvinfo : EIATTR_KPARAM_INFO
	.align		4
.L_30:
        /*0078*/ 	.byte	0x04, 0x17
        /*007a*/ 	.short	(.L_32 - .L_31)
.L_31:
        /*007c*/ 	.word	0x00000000
        /*0080*/ 	.short	0x0003
        /*0082*/ 	.short	0x0018
        /*0084*/ 	.byte	0x00, 0xf0, 0x11, 0x00


	//----- nvinfo : EIATTR_KPARAM_INFO
	.align		4
.L_32:
        /*0088*/ 	.byte	0x04, 0x17
        /*008a*/ 	.short	(.L_34 - .L_33)
.L_33:
        /*008c*/ 	.word	0x00000000
        /*0090*/ 	.short	0x0002
        /*0092*/ 	.short	0x0010
        /*0094*/ 	.byte	0x00, 0xf4, 0x21, 0x00


	//----- nvinfo : EIATTR_KPARAM_INFO
	.align		4
.L_34:
        /*0098*/ 	.byte	0x04, 0x17
        /*009a*/ 	.short	(.L_36 - .L_35)
.L_35:
        /*009c*/ 	.word	0x00000000
        /*00a0*/ 	.short	0x0001
        /*00a2*/ 	.short	0x0008
        /*00a4*/ 	.byte	0x00, 0xf4, 0x21, 0x00


	//----- nvinfo : EIATTR_KPARAM_INFO
	.align		4
.L_36:
        /*00a8*/ 	.byte	0x04, 0x17
        /*00aa*/ 	.short	(.L_38 - .L_37)
.L_37:
        /*00ac*/ 	.word	0x00000000
        /*00b0*/ 	.short	0x0000
        /*00b2*/ 	.short	0x0000
        /*00b4*/ 	.byte	0x00, 0xf4, 0x21, 0x00


	//----- nvinfo : EIATTR_AT_ENTRY_FRAGMENTS
	.align		4
.L_38:
        /*00b8*/ 	.byte	0x04, 0x4f
        /*00ba*/ 	.short	(.L_40 - .L_39)


	//   ....[0]....
.L_39:
        /*00bc*/ 	.word	0x00000004


	//----- nvinfo : EIATTR_RESERVED_SMEM_USED
	.align		4
.L_40:
        /*00c0*/ 	.byte	0x01, 0x41
	.zero		2


	//----- nvinfo : EIATTR_SPARSE_MMA_MASK
	.align		4
        /*00c4*/ 	.byte	0x03, 0x50
        /*00c6*/ 	.short	0x0000


	//----- nvinfo : EIATTR_TCGEN05_1CTA_USED
	.align		4
        /*00c8*/ 	.byte	0x01, 0x51
	.zero		2


	//----- nvinfo : EIATTR_MAXREG_COUNT
	.align		4
        /*00cc*/ 	.byte	0x03, 0x1b
        /*00ce*/ 	.short	0x00ff


	//----- nvinfo : EIATTR_NUM_BARRIERS
	.align		4
        /*00d0*/ 	.byte	0x02, 0x4c
        /*00d2*/ 	.byte	0x01
	.zero		1


	//----- nvinfo : EIATTR_INT_WARP_WIDE_INSTR_OFFSETS
	.align		4
        /*00d4*/ 	.byte	0x04, 0x31
        /*00d6*/ 	.short	(.L_42 - .L_41)


	//   ....[0]....
.L_41:
        /*00d8*/ 	.word	0x00001620


	//   ....[1]....
        /*00dc*/ 	.word	0x00001640


	//   ....[2]....
        /*00e0*/ 	.word	0x000016c0


	//   ....[3]....
        /*00e4*/ 	.word	0x000019c0


	//   ....[4]....
        /*00e8*/ 	.word	0x000019d0


	//   ....[5]....
        /*00ec*/ 	.word	0x00001a30


	//   ....[6]....
        /*00f0*/ 	.word	0x00001a40


	//   ....[7]....
        /*00f4*/ 	.word	0x00001ca0


	//   ....[8]....
        /*00f8*/ 	.word	0x00001cb0


	//   ....[9]....
        /*00fc*/ 	.word	0x00001e40


	//   ....[10]....
        /*0100*/ 	.word	0x00001e70


	//   ....[11]....
        /*0104*/ 	.word	0x00001e90


	//   ....[12]....
        /*0108*/ 	.word	0x00001ed0


	//   ....[13]....
        /*010c*/ 	.word	0x00002100


	//   ....[14]....
        /*0110*/ 	.word	0x00002110


	//   ....[15]....
        /*0114*/ 	.word	0x00002440


	//   ....[16]....
        /*0118*/ 	.word	0x00002450


	//   ....[17]....
        /*011c*/ 	.word	0x00002b40


	//   ....[18]....
        /*0120*/ 	.word	0x00002b90


	//----- nvinfo : EIATTR_COOP_GROUP_MASK_REGIDS
	.align		4
.L_42:
        /*0124*/ 	.byte	0x04, 0x29
        /*0126*/ 	.short	(.L_44 - .L_43)


	//   ....[0]....
.L_43:
        /*0128*/ 	.word	0xffffffff


	//   ....[1]....
        /*012c*/ 	.word	0xffffffff


	//   ....[2]....
        /*0130*/ 	.word	0xffffffff


	//   ....[3]....
        /*0134*/ 	.word	0xffffffff


	//   ....[4]....
        /*0138*/ 	.word	0xffffffff


	//   ....[5]....
        /*013c*/ 	.word	0xffffffff


	//   ....[6]....
        /*0140*/ 	.word	0xffffffff


	//   ....[7]....
        /*0144*/ 	.word	0xffffffff


	//   ....[8]....
        /*0148*/ 	.word	0xffffffff


	//   ....[9]....
        /*014c*/ 	.word	0xffffffff


	//----- nvinfo : EIATTR_COOP_GROUP_INSTR_OFFSETS
	.align		4
.L_44:
        /*0150*/ 	.byte	0x04, 0x28
        /*0152*/ 	.short	(.L_46 - .L_45)


	//   ....[0]....
.L_45:
        /*0154*/ 	.word	0x00000050


	//   ....[1]....
        /*0158*/ 	.word	0x00000310


	//   ....[2]....
        /*015c*/ 	.word	0x000004f0


	//   ....[3]....
        /*0160*/ 	.word	0x000009a0


	//   ....[4]....
        /*0164*/ 	.word	0x00000ae0


	//   ....[5]....
        /*0168*/ 	.word	0x00000f50


	//   ....[6]....
        /*016c*/ 	.word	0x00001090


	//   ....[7]....
        /*0170*/ 	.word	0x000014e0


	//   ....[8]....
        /*0174*/ 	.word	0x000029d0


	//   ....[9]....
        /*0178*/ 	.word	0x00002c40


	//----- nvinfo : EIATTR_VRC_CTA_INIT_COUNT
	.align		4
.L_46:
        /*017c*/ 	.byte	0x02, 0x4a
        /*017e*/ 	.byte	0x80
	.zero		1


	//----- nvinfo : EIATTR_MBARRIER_INSTR_OFFSETS
	.align		4
        /*0180*/ 	.byte	0x04, 0x39
        /*0182*/ 	.short	(.L_48 - .L_47)


	//   ....[0]....
.L_47:
        /*0184*/ 	.word	0x000016e0
        /*0188*/ 	.word	0x000000ff
        /*018c*/ 	.word	0x00012000
        /*0190*/ 	.short	0x0100
        /*0192*/ 	.byte	0x0c
	.zero		1


	//   ....[1]....
        /*0194*/ 	.word	0x000016f0
        /*0198*/ 	.word	0x000000ff
        /*019c*/ 	.word	0x00012020
        /*01a0*/ 	.short	0x0100
        /*01a2*/ 	.byte	0x0c
	.zero		1


	//   ....[2]....
        /*01a4*/ 	.word	0x000017a0
        /*01a8*/ 	.word	0x000000ff
        /*01ac*/ 	.word	0x00012008
        /*01b0*/ 	.short	0x0100
        /*01b2*/ 	.byte	0x0c
	.zero		1


	//   ....[3]....
        /*01b4*/ 	.word	0x000017b0
        /*01b8*/ 	.word	0x000000ff
        /*01bc*/ 	.word	0x00012028
        /*01c0*/ 	.short	0x0100
        /*01c2*/ 	.byte	0x0c
	.zero		1


	//   ....[4]....
        /*01c4*/ 	.word	0x000018c0
        /*01c8*/ 	.word	0x000000ff
        /*01cc*/ 	.word	0x00012010
        /*01d0*/ 	.short	0x0100
        /*01d2*/ 	.byte	0x0c
	.zero		1


	//   ....[5]....
        /*01d4*/ 	.word	0x000018d0
        /*01d8*/ 	.word	0x000000ff
        /*01dc*/ 	.word	0x00012030
        /*01e0*/ 	.short	0x0100
        /*01e2*/ 	.byte	0x0c
	.zero		1


	//   ....[6]....
        /*01e4*/ 	.word	0x00001ad0
        /*01e8*/ 	.word	0x000000ff
        /*01ec*/ 	.word	0x00012000
        /*01f0*/ 	.short	0x010a
        /*01f2*/ 	.byte	0x0c
	.zero		1


	//   ....[7]....
        /*01f4*/ 	.word	0x00001d00
        /*01f8*/ 	.word	0x000000ff
        /*01fc*/ 	.word	0x00012020
        /*0200*/ 	.short	0x010a
        /*0202*/ 	.byte	0x0c
	.zero		1


	//   ....[8]....
        /*0204*/ 	.word	0x00001f50
        /*0208*/ 	.word	0x000000ff
        /*020c*/ 	.word	0x00012000
        /*0210*/ 	.short	0x010a
        /*0212*/ 	.byte	0x12
	.zero		1


	//   ....[9]....
        /*0214*/ 	.word	0x00002150
        /*0218*/ 	.word	0x000000ff
        /*021c*/ 	.word	0x00012020
        /*0220*/ 	.short	0x010a
        /*0222*/ 	.byte	0x12
	.zero		1


	//   ....[10]....
        /*0224*/ 	.word	0x00002220
        /*0228*/ 	.word	0x000000ff
        /*022c*/ 	.word	0x00012000
        /*0230*/ 	.short	0x0108
        /*0232*/ 	.byte	0x0c
	.zero		1


	//   ....[11]....
        /*0234*/ 	.word	0x00002230
        /*0238*/ 	.word	0x000000ff
        /*023c*/ 	.word	0x00012020
        /*0240*/ 	.short	0x0108
        /*0242*/ 	.byte	0x0c
	.zero		1


	//   ....[12]....
        /*0244*/ 	.word	0x00002280
        /*0248*/ 	.word	0x000000ff
        /*024c*/ 	.word	0x00012008
        /*0250*/ 	.short	0x0108
        /*0252*/ 	.byte	0x0c
	.zero		1


	//   ....[13]....
        /*0254*/ 	.word	0x00002290
        /*0258*/ 	.word	0x000000ff
        /*025c*/ 	.word	0x00012028
        /*0260*/ 	.short	0x0108
        /*0262*/ 	.byte	0x0c
	.zero		1


	//   ....[14]....
        /*0264*/ 	.word	0x000022e0
        /*0268*/ 	.word	0x000000ff
        /*026c*/ 	.word	0x00012010
        /*0270*/ 	.short	0x0108
        /*0272*/ 	.byte	0x0c
	.zero		1


	//   ....[15]....
        /*0274*/ 	.word	0x000022f0
        /*0278*/ 	.word	0x000000ff
        /*027c*/ 	.word	0x00012030
        /*0280*/ 	.short	0x0108
        /*0282*/ 	.byte	0x0c
	.zero		1


	//   ....[16]....
        /*0284*/ 	.word	0x00002c60
        /*0288*/ 	.word	0x000000ff
        /*028c*/ 	.word	0x00012000
        /*0290*/ 	.short	0x010a
        /*0292*/ 	.byte	0x0c
	.zero		1


	//   ....[17]....
        /*0294*/ 	.word	0x00002c90
        /*0298*/ 	.word	0x000000ff
        /*029c*/ 	.word	0x00012020
        /*02a0*/ 	.short	0x010a
        /*02a2*/ 	.byte	0x0c
	.zero		1


	//   ....[18]....
        /*02a4*/ 	.word	0x00002cc0
        /*02a8*/ 	.word	0x000000ff
        /*02ac*/ 	.word	0x00012000
        /*02b0*/ 	.short	0x010a
        /*02b2*/ 	.byte	0x12
	.zero		1


	//   ....[19]....
        /*02b4*/ 	.word	0x00002cf0
        /*02b8*/ 	.word	0x000000ff
        /*02bc*/ 	.word	0x00012020
        /*02c0*/ 	.short	0x010a
        /*02c2*/ 	.byte	0x12
	.zero		1


	//----- nvinfo : EIATTR_NUM_MBARRIERS
	.align		4
.L_48:
        /*02c4*/ 	.byte	0x03, 0x38
        /*02c6*/ 	.short	0x0006


	//----- nvinfo : EIATTR_EXIT_INSTR_OFFSETS
	.align		4
        /*02c8*/ 	.byte	0x04, 0x1c
        /*02ca*/ 	.short	(.L_50 - .L_49)


	//   ....[0]....
.L_49:
        /*02cc*/ 	.word	0x00002c50


	//----- nvinfo : EIATTR_REQNTID
	.align		4
.L_50:
        /*02d0*/ 	.byte	0x04, 0x10
        /*02d2*/ 	.short	(.L_52 - .L_51)
.L_51:
        /*02d4*/ 	.word	0x00000100
        /*02d8*/ 	.word	0x00000001
        /*02dc*/ 	.word	0x00000001


	//----- nvinfo : EIATTR_CRS_STACK_SIZE
	.align		4
.L_52:
        /*02e0*/ 	.byte	0x04, 0x1e
        /*02e2*/ 	.short	(.L_54 - .L_53)
.L_53:
        /*02e4*/ 	.word	0x00000000


	//----- nvinfo : EIATTR_CBANK_PARAM_SIZE
	.align		4
.L_54:
        /*02e8*/ 	.byte	0x03, 0x19
        /*02ea*/ 	.short	0x0050


	//----- nvinfo : EIATTR_PARAM_CBANK
	.align		4
        /*02ec*/ 	.byte	0x04, 0x0a
        /*02ee*/ 	.short	(.L_56 - .L_55)
	.align		4
.L_55:
        /*02f0*/ 	.word	index@(.nv.constant0.gluon_tcgen05)
        /*02f4*/ 	.short	0x0380
        /*02f6*/ 	.short	0x0050


	//----- nvinfo : EIATTR_SW_WAR
	.align		4
.L_56:
        /*02f8*/ 	.byte	0x04, 0x36
        /*02fa*/ 	.short	(.L_58 - .L_57)
.L_57:
        /*02fc*/ 	.word	0x00000008
.L_58:


//--------------------- .nv.compat                --------------------------
	.section	.nv.compat,"",@"SHT_CUDA_COMPAT_INFO"
	.align	4
        /*0000*/ 	.byte	0x02, 0x02, 0x02, 0x00, 0x02, 0x05, 0x05, 0x00, 0x02, 0x03, 0x03, 0x00, 0x02, 0x06, 0x01, 0x00


//--------------------- .nv.callgraph             --------------------------
	.section	.nv.callgraph,"",@"SHT_CUDA_CALLGRAPH"
	.align	4
	.sectionentsize	8
	.align		4
        /*0000*/ 	.word	0x00000000
	.align		4
        /*0004*/ 	.word	0xffffffff
	.align		4
        /*0008*/ 	.word	0x00000000
	.align		4
        /*000c*/ 	.word	0xfffffffe
	.align		4
        /*0010*/ 	.word	0x00000000
	.align		4
        /*0014*/ 	.word	0xfffffffd
	.align		4
        /*0018*/ 	.word	0x00000000
	.align		4
        /*001c*/ 	.word	0xfffffffc


//--------------------- .text.gluon_tcgen05       --------------------------
	.section	.text.gluon_tcgen05,"ax",@progbits
	.align	128
        .global         gluon_tcgen05
        .type           gluon_tcgen05,@function
        .size           gluon_tcgen05,(.L_x_81 - gluon_tcgen05)
        .other          gluon_tcgen05,@"STO_CUDA_ENTRY STV_DEFAULT"
gluon_tcgen05:
.text.gluon_tcgen05:
[----:B------:R-:W1:Y:S01]  /*0000*/  LDC R1, c[0x0][0x37c] ;  /* 0x0000df00ff017b82 */ /* 0x000e620000000800 */
[----:B------:R-:W2:Y:S02]  /*0010*/  S2R R0, SR_TID.X ;  /* 0x0000000000007919 */ /* 0x000ea40000002100 */
[----:B--2---:R-:W-:-:S13]  /*0020*/  ISETP.GE.U32.AND P2, PT, R0, 0x20, PT ;  /* 0x000000200000780c */ /* 0x004fda0003f46070 */
[----:B------:R-:W-:Y:S05]  /*0030*/  @P2 BRA `(.L_x_0) ;  /* 0x0000000000b82947 */ /* 0x000fea0003800000 */
[----:B------:R-:W2:Y:S01]  /*0040*/  S2UR UR6, SR_CgaCtaId ;  /* 0x00000000000679c3 */ /* 0x000ea20000008800 */
[----:B------:R-:W-:Y:S01]  /*0050*/  NOP ;  /* 0x0000000000007918 */ /* 0x000fe20000000000 */
[----:B------:R-:W-:Y:S02]  /*0060*/  UMOV UR4, 0x40 ;  /* 0x0000004000047882 */ /* 0x000fe40000000000 */
[----:B--2---:R-:W-:-:S09]  /*0070*/  ULEA UR4, UR6, UR4, 0x18 ;  /* 0x0000000406047291 */ /* 0x004fd2000f8ec0ff */
[----:B------:R-:W2:Y:S01]  /*0080*/  LDS.U8 R2, [UR4] ;  /* 0x00000004ff027984 */ /* 0x000ea20008000000 */
[----:B------:R-:W-:Y:S02]  /*0090*/  UMOV UR4, 0x400 ;  /* 0x0000040000047882 */ /* 0x000fe40000000000 */
[----:B------:R-:W-:Y:S01]  /*00a0*/  ULEA UR4, UR6, UR4, 0x18 ;  /* 0x0000000406047291 */ /* 0x000fe2000f8ec0ff */
[----:B--2---:R-:W-:-:S13]  /*00b0*/  ISETP.NE.AND P0, PT, R2, RZ, PT ;  /* 0x000000ff0200720c */ /* 0x004fda0003f05270 */
[----:B------:R-:W-:Y:S05]  /*00c0*/  @P0 BRA `(.L_x_1) ;  /* 0x00000000007c0947 */ /* 0x000fea0003800000 */
[----:B------:R-:W-:-:S13]  /*00d0*/  ELECT P0, URZ, PT ;  /* 0x0000000000ff782f */ /* 0x000fda0003800000 */
[----:B------:R-:W-:Y:S05]  /*00e0*/  @!P0 BRA `(.L_x_2) ;  /* 0x0000000000848947 */ /* 0x000fea0003800000 */
[----:B------:R-:W-:Y:S01]  /*00f0*/  UMOV UR5, 0x8 ;  /* 0x0000000800057882 */ /* 0x000fe20000000000 */
[----:B------:R-:W-:Y:S02]  /*0100*/  IMAD.MOV.U32 R5, RZ, RZ, 0x1 ;  /* 0x00000001ff057424 */ /* 0x000fe400078e00ff */
[----:B------:R-:W-:Y:S02]  /*0110*/  IMAD.MOV.U32 R3, RZ, RZ, 0xff ;  /* 0x000000ffff037424 */ /* 0x000fe400078e00ff */
[----:B------:R-:W-:Y:S04]  /*0120*/  DEPBAR.LE SB2, 0x36 ;  /* 0x0000ad800000791a */ /* 0x000fe80000000000 */
[----:B------:R-:W2:Y:S02]  /*0130*/  UTCATOMSWS.FIND_AND_SET.ALIGN UP0, UR5, UR5 ;  /* 0x00000005000575e3 */ /* 0x000ea40008000800 */
[----:B--2---:R-:W-:-:S04]  /*0140*/  PLOP3.LUT P0, PT, PT, PT, UP0, 0x80, 0x8 ;  /* 0x000000000008781c */ /* 0x004fc80003f0f008 */
[----:B------:R-:W-:-:S04]  /*0150*/  SEL R2, RZ, 0xffffffff, !P0 ;  /* 0xffffffffff027807 */ /* 0x000fc80004000000 */
[----:B------:R-:W-:Y:S01]  /*0160*/  ISETP.NE.AND P0, PT, R2, RZ, PT ;  /* 0x000000ff0200720c */ /* 0x000fe20003f05270 */
[----:B------:R-:W-:-:S12]  /*0170*/  IMAD.U32 R2, RZ, RZ, UR5 ;  /* 0x00000005ff027e24 */ /* 0x000fd8000f8e00ff */
[----:B------:R-:W-:Y:S05]  /*0180*/  @P0 BRA `(.L_x_3) ;  /* 0x0000000000240947 */ /* 0x000fea0003800000 */
.L_x_4:
[----:B------:R-:W-:Y:S05]  /*0190*/  NANOSLEEP 0x64 ;  /* 0x000000640000795d */ /* 0x000fea0003800000 */
[----:B------:R-:W-:-:S05]  /*01a0*/  UMOV UR5, 0x8 ;  /* 0x0000000800057882 */ /* 0x000fca0000000000 */
[----:B------:R-:W-:Y:S04]  /*01b0*/  DEPBAR.LE SB2, 0x36 ;  /* 0x0000ad800000791a */ /* 0x000fe80000000000 */
[----:B------:R-:W2:Y:S02]  /*01c0*/  UTCATOMSWS.FIND_AND_SET.ALIGN UP0, UR5, UR5 ;  /* 0x00000005000575e3 */ /* 0x000ea40008000800 */
[----:B--2---:R-:W-:-:S04]  /*01d0*/  PLOP3.LUT P0, PT, PT, PT, UP0, 0x80, 0x8 ;  /* 0x000000000008781c */ /* 0x004fc80003f0f008 */
[----:B------:R-:W-:-:S04]  /*01e0*/  SEL R2, RZ, 0xffffffff, !P0 ;  /* 0xffffffffff027807 */ /* 0x000fc80004000000 */
[----:B------:R-:W-:Y:S01]  /*01f0*/  ISETP.NE.AND P0, PT, R2, RZ, PT ;  /* 0x000000ff0200720c */ /* 0x000fe20003f05270 */
[----:B------:R-:W-:-:S12]  /*0200*/  IMAD.U32 R2, RZ, RZ, UR5 ;  /* 0x00000005ff027e24 */ /* 0x000fd8000f8e00ff */
[----:B------:R-:W-:Y:S05]  /*0210*/  @!P0 BRA `(.L_x_4) ;  /* 0xfffffffc00dc8947 */ /* 0x000fea000383ffff */
.L_x_3:
[C---:B------:R-:W-:Y:S01]  /*0220*/  VIADD R4, R2.reuse, 0x10 ;  /* 0x0000001002047836 */ /* 0x040fe20000000000 */
[----:B------:R-:W-:Y:S01]  /*0230*/  UMOV UR5, 0x50 ;  /* 0x0000005000057882 */ /* 0x000fe20000000000 */
[----:B------:R-:W-:Y:S01]  /*0240*/  SHF.L.U32 R3, R3, R2, RZ ;  /* 0x0000000203037219 */ /* 0x000fe200000006ff */
[----:B------:R-:W-:Y:S01]  /*0250*/  ULEA UR5, UR6, UR5, 0x18 ;  /* 0x0000000506057291 */ /* 0x000fe2000f8ec0ff */
[----:B------:R-:W-:Y:S01]  /*0260*/  IMAD.SHL.U32 R2, R2, 0x20, RZ ;  /* 0x0000002002027824 */ /* 0x000fe200078e00ff */
[----:B------:R-:W-:-:S04]  /*0270*/  SHF.L.U32 R4, R5, R4, RZ ;  /* 0x0000000405047219 */ /* 0x000fc800000006ff */
[----:B------:R-:W-:-:S05]  /*0280*/  LOP3.LUT R3, R4, R3, RZ, 0xfc, !PT ;  /* 0x0000000304037212 */ /* 0x000fca00078efcff */
[----:B------:R2:W-:Y:S04]  /*0290*/  ATOMS.OR RZ, [UR5], R3 ;  /* 0x00000003ffff798c */ /* 0x0005e8000b000005 */
[----:B------:R2:W-:Y:S01]  /*02a0*/  STS [UR4], R2 ;  /* 0x00000002ff007988 */ /* 0x0005e20008000804 */
[----:B------:R-:W-:Y:S05]  /*02b0*/  BRA `(.L_x_2) ;  /* 0x0000000000107947 */ /* 0x000fea0003800000 */
.L_x_1:
[----:B------:R-:W-:Y:S01]  /*02c0*/  IMAD.MOV.U32 R3, RZ, RZ, -0x1 ;  /* 0xffffffffff037424 */ /* 0x000fe200078e00ff */
[----:B------:R-:W-:-:S04]  /*02d0*/  MOV R2, 0x300 ;  /* 0x0000030000027802 */ /* 0x000fc80000000f00 */
[----:B------:R2:W-:Y:S03]  /*02e0*/  STS [UR4], R3 ;  /* 0x00000003ff007988 */ /* 0x0005e60008000804 */
[----:B-12---:R-:W-:Y:S05]  /*02f0*/  CALL.REL.NOINC `($__internal_1_$__cuda_sm10x_tcgen05_guardrail_trap_phase_invalid_during_alloc) ;  /* 0x0000002800947944 */ /* 0x006fea0003c00000 */
.L_x_2:
[----:B------:R-:W-:Y:S05]  /*0300*/  WARPSYNC.ALL ;  /* 0x0000000000007948 */ /* 0x000fea0003800000 */
[----:B------:R-:W-:Y:S01]  /*0310*/  NOP ;  /* 0x0000000000007918 */ /* 0x000fe20000000000 */
.L_x_0:
[----:B------:R-:W3:Y:S08]  /*0320*/  S2UR UR4, SR_CgaCtaId ;  /* 0x00000000000479c3 */ /* 0x000ef00000008800 */
[----:B------:R-:W-:Y:S01]  /*0330*/  BAR.SYNC.DEFER_BLOCKING 0x0 ;  /* 0x0000000000007b1d */ /* 0x000fe20000010000 */
[----:B------:R-:W-:-:S05]  /*0340*/  LOP3.LUT R132, R0, 0xff, RZ, 0xc0, !PT ;  /* 0x000000ff00847812 */ /* 0x000fca00078ec0ff */
[----:B------:R-:W-:Y:S02]  /*0350*/  UMOV UR12, 0x400 ;  /* 0x00000400000c7882 */ /* 0x000fe40000000000 */
[----:B------:R-:W4:Y:S08]  /*0360*/  LDC R10, c[0x0][0x3a0] ;  /* 0x0000e800ff0a7b82 */ /* 0x000f300000000800 */
[----:B------:R-:W5:Y:S01]  /*0370*/  S2UR UR16, SR_CTAID.Y ;  /* 0x00000000001079c3 */ /* 0x000f620000002600 */
[----:B---3--:R-:W-:-:S09]  /*0380*/  ULEA UR12, UR4, UR12, 0x18 ;  /* 0x0000000c040c7291 */ /* 0x008fd2000f8ec0ff */
[----:B--2---:R-:W2:Y:S01]  /*0390*/  LDS R3, [UR12] ;  /* 0x0000000cff037984 */ /* 0x004ea20008000800 */
[----:B------:R-:W-:Y:S06]  /*03a0*/  BAR.SYNC.DEFER_BLOCKING 0x0 ;  /* 0x0000000000007b1d */ /* 0x000fec0000010000 */
[----:B------:R-:W-:Y:S05]  /*03b0*/  @P2 BRA `(.L_x_5) ;  /* 0x0000000000182947 */ /* 0x000fea0003800000 */
[----:B------:R-:W-:Y:S01]  /*03c0*/  ELECT P0, URZ, PT ;  /* 0x0000000000ff782f */ /* 0x000fe20003800000 */
[----:B------:R-:W-:Y:S01]  /*03d0*/  IMAD.MOV.U32 R2, RZ, RZ, 0x1 ;  /* 0x00000001ff027424 */ /* 0x000fe200078e00ff */
[----:B------:R-:W-:Y:S01]  /*03e0*/  UMOV UR5, 0x40 ;  /* 0x0000004000057882 */ /* 0x000fe20000000000 */
[----:B------:R-:W-:Y:S01]  /*03f0*/  UVIRTCOUNT.DEALLOC.SMPOOL 0x80 ;  /* 0x000000800000784c */ /* 0x000fe20000000000 */
[----:B------:R-:W-:-:S09]  /*0400*/  ULEA UR5, UR4, UR5, 0x18 ;  /* 0x0000000504057291 */ /* 0x000fd2000f8ec0ff */
[----:B------:R3:W-:Y:S03]  /*0410*/  @P0 STS.U8 [UR5], R2 ;  /* 0x00000002ff000988 */ /* 0x0007e60008000005 */
.L_x_5:
[----:B------:R-:W3:Y:S01]  /*0420*/  S2UR UR4, SR_CTAID.Z ;  /* 0x00000000000479c3 */ /* 0x000ee20000002700 */
[----:B------:R-:W5:Y:S01]  /*0430*/  LDCU UR5, c[0x0][0x370] ;  /* 0x00006e00ff0577ac */ /* 0x000f620008000800 */
[----:B------:R-:W-:Y:S01]  /*0440*/  ISETP.GE.U32.AND P0, PT, R132, 0x20, PT ;  /* 0x000000208400780c */ /* 0x000fe20003f06070 */
[----:B----4-:R-:W-:Y:S01]  /*0450*/  VIADD R5, R10, 0xffffffff ;  /* 0xffffffff0a057836 */ /* 0x010fe20000000000 */
[C---:B------:R-:W-:Y:S01]  /*0460*/  ISETP.NE.U32.AND P3, PT, R132.reuse, RZ, PT ;  /* 0x000000ff8400720c */ /* 0x040fe20003f65070 */
[----:B------:R-:W3:Y:S01]  /*0470*/  LDCU UR6, c[0x0][0x374] ;  /* 0x00006e80ff0677ac */ /* 0x000ee20008000800 */
[----:B------:R-:W-:Y:S01]  /*0480*/  LEA R4, R132, UR12, 0x2 ;  /* 0x0000000c84047c11 */ /* 0x000fe2000f8e10ff */
[----:B------:R-:W-:Y:S01]  /*0490*/  BSSY.RECONVERGENT B0, `(.L_x_6) ;  /* 0x0000015000007945 */ /* 0x000fe20003800200 */
[----:B------:R-:W5:Y:S01]  /*04a0*/  S2UR UR7, SR_CTAID.X ;  /* 0x00000000000779c3 */ /* 0x000f620000002500 */
[----:B------:R-:W4:Y:S01]  /*04b0*/  LDCU.64 UR14, c[0x0][0x3c0] ;  /* 0x00007800ff0e77ac */ /* 0x000f220008000a00 */
[----:B--2---:R-:W-:-:S05]  /*04c0*/  R2UR UR24, R3 ;  /* 0x00000000031872ca */ /* 0x004fca00000e0000 */
[----:B------:R2:W-:Y:S01]  /*04d0*/  @!P0 STS [R4], RZ ;  /* 0x000000ff04008388 */ /* 0x0005e20000000800 */
[----:B------:R-:W1:Y:S01]  /*04e0*/  LDC R6, c[0x0][0x398] ;  /* 0x0000e600ff067b82 */ /* 0x000e620000000800 */
[----:B------:R-:W-:Y:S02]  /*04f0*/  NOP ;  /* 0x0000000000007918 */ /* 0x000fe40000000000 */
[----:B------:R2:W-:Y:S01]  /*0500*/  @!P3 STS [UR12+0x20], R5 ;  /* 0x00002005ff00b988 */ /* 0x0005e2000800080c */
[----:B---3-5:R-:W-:-:S04]  /*0510*/  UIMAD UR4, UR4, UR6, UR16 ;  /* 0x00000006040472a4 */ /* 0x028fc8000f8e0210 */
[----:B------:R-:W-:-:S04]  /*0520*/  UIMAD UR4, UR4, UR5, UR7 ;  /* 0x00000005040472a4 */ /* 0x000fc8000f8e0207 */
[----:B------:R-:W-:-:S04]  /*0530*/  UIMAD UR4, UR4, 0x180, URZ ;  /* 0x00000180040478a4 */ /* 0x000fc8000f8e02ff */
[----:B----4-:R-:W-:Y:S01]  /*0540*/  UIADD3 UR20, UP0, UPT, UR4, UR14, URZ ;  /* 0x0000000e04147290 */ /* 0x010fe2000ff1e0ff */
[----:B-1----:R-:W-:-:S03]  /*0550*/  VIADD R6, R6, 0xffffffff ;  /* 0xffffffff06067836 */ /* 0x002fc60000000000 */
[----:B------:R-:W-:Y:S01]  /*0560*/  ULEA.HI.X.SX32 UR21, UR4, UR15, 0x1, UP0 ;  /* 0x0000000f04157291 */ /* 0x000fe200080f0eff */
[----:B--2---:R-:W-:Y:S11]  /*0570*/  @P3 BRA `(.L_x_7) ;  /* 0x0000000000183947 */ /* 0x004ff60003800000 */
[----:B------:R-:W1:Y:S01]  /*0580*/  LDS R2, [UR12+0x8] ;  /* 0x0000080cff027984 */ /* 0x000e620008000800 */
[----:B------:R-:W2:Y:S01]  /*0590*/  LDC.64 R8, c[0x0][0x380] ;  /* 0x0000e000ff087b82 */ /* 0x000ea20000000a00 */
[----:B------:R-:W-:Y:S02]  /*05a0*/  IMAD.MOV.U32 R3, RZ, RZ, 0x70 ;  /* 0x00000070ff037424 */ /* 0x000fe400078e00ff */
[----:B--2---:R2:W-:Y:S03]  /*05b0*/  STS.64 [UR12], R8 ;  /* 0x00000008ff007988 */ /* 0x0045e60008000a0c */
[----:B-1----:R-:W-:-:S05]  /*05c0*/  LOP3.LUT R2, R2, 0x10, R3, 0xd8, !PT ;  /* 0x0000001002027812 */ /* 0x002fca00078ed803 */
[----:B------:R2:W-:Y:S02]  /*05d0*/  STS [UR12+0x8], R2 ;  /* 0x00000802ff007988 */ /* 0x0005e4000800080c */
.L_x_7:
[----:B------:R-:W-:Y:S05]  /*05e0*/  BSYNC.RECONVERGENT B0 ;  /* 0x0000000000007941 */ /* 0x000fea0003800200 */
.L_x_6:
[----:B------:R-:W-:Y:S04]  /*05f0*/  BSSY.RECONVERGENT B0, `(.L_x_8) ;  /* 0x000000a000007945 */ /* 0x000fe80003800200 */
[----:B------:R-:W-:Y:S05]  /*0600*/  @P3 BRA `(.L_x_9) ;  /* 0x0000000000203947 */ /* 0x000fea0003800000 */
[----:B--2---:R-:W1:Y:S01]  /*0610*/  LDS R2, [UR12+0x34] ;  /* 0x0000340cff027984 */ /* 0x004e620008000800 */
[----:B------:R-:W-:Y:S02]  /*0620*/  IMAD.MOV.U32 R3, RZ, RZ, 0x3f000000 ;  /* 0x3f000000ff037424 */ /* 0x000fe400078e00ff */
[----:B------:R-:W-:Y:S01]  /*0630*/  @!P3 IMAD.MOV.U32 R7, RZ, RZ, 0x7f ;  /* 0x0000007fff07b424 */ /* 0x000fe200078e00ff */
[----:B------:R-:W2:Y:S02]  /*0640*/  @!P3 LDS R8, [UR12+0x38] ;  /* 0x0000380cff08b984 */ /* 0x000ea40008000800 */
[----:B-1----:R-:W-:Y:S02]  /*0650*/  LOP3.LUT R2, R2, 0xff000000, R3, 0xb8, !PT ;  /* 0xff00000002027812 */ /* 0x002fe400078eb803 */
[----:B--2---:R-:W-:-:S03]  /*0660*/  @!P3 LOP3.LUT R3, R8, 0xff, R7, 0xb8, !PT ;  /* 0x000000ff0803b812 */ /* 0x004fc600078eb807 */
[----:B------:R1:W-:Y:S04]  /*0670*/  STS [UR12+0x34], R2 ;  /* 0x00003402ff007988 */ /* 0x0003e8000800080c */
[----:B------:R1:W-:Y:S02]  /*0680*/  @!P3 STS [UR12+0x38], R3 ;  /* 0x00003803ff00b988 */ /* 0x0003e4000800080c */
.L_x_9:
[----:B------:R-:W-:Y:S05]  /*0690*/  BSYNC.RECONVERGENT B0 ;  /* 0x0000000000007941 */ /* 0x000fea0003800200 */
.L_x_8:
[----:B------:R-:W-:Y:S04]  /*06a0*/  BSSY.RECONVERGENT B0, `(.L_x_10) ;  /* 0x000000a000007945 */ /* 0x000fe80003800200 */
[----:B------:R-:W-:Y:S05]  /*06b0*/  @P3 BRA `(.L_x_11) ;  /* 0x0000000000203947 */ /* 0x000fea0003800000 */
[----:B-12---:R-:W1:Y:S01]  /*06c0*/  LDS R2, [UR12+0x1c] ;  /* 0x00001c0cff027984 */ /* 0x006e620008000800 */
[----:B------:R-:W2:Y:S03]  /*06d0*/  LDC.64 R8, c[0x0][0x3a8] ;  /* 0x0000ea00ff087b82 */ /* 0x000ea60000000a00 */
[----:B------:R3:W-:Y:S01]  /*06e0*/  STS [UR12+0x24], R6 ;  /* 0x00002406ff007988 */ /* 0x0007e2000800080c */
[--C-:B--2---:R-:W-:Y:S02]  /*06f0*/  SHF.R.U32.HI R7, RZ, 0x4, R9.reuse ;  /* 0x00000004ff077819 */ /* 0x104fe40000011609 */
[----:B------:R-:W-:-:S05]  /*0700*/  SHF.R.U64 R3, R8, 0x4, R9 ;  /* 0x0000000408037819 */ /* 0x000fca0000001209 */
[----:B------:R3:W-:Y:S01]  /*0710*/  STS [UR12+0xc], R3 ;  /* 0x00000c03ff007988 */ /* 0x0007e2000800080c */
[----:B-1----:R-:W-:-:S05]  /*0720*/  LOP3.LUT R2, R2, 0xf, R7, 0xb8, !PT ;  /* 0x0000000f02027812 */ /* 0x002fca00078eb807 */
[----:B------:R3:W-:Y:S02]  /*0730*/  STS [UR12+0x1c], R2 ;  /* 0x00001c02ff007988 */ /* 0x0007e4000800080c */
.L_x_11:
[----:B------:R-:W-:Y:S05]  /*0740*/  BSYNC.RECONVERGENT B0 ;  /* 0x0000000000007941 */ /* 0x000fea0003800200 */
.L_x_10:
[----:B------:R-:W-:Y:S04]  /*0750*/  BSSY.RECONVERGENT B1, `(.L_x_12) ;  /* 0x000001d000017945 */ /* 0x000fe80003800200 */
[----:B------:R-:W-:Y:S04]  /*0760*/  BSSY.RELIABLE B0, `(.L_x_13) ;  /* 0x0000018000007945 */ /* 0x000fe80003800100 */
[----:B------:R-:W-:Y:S05]  /*0770*/  @P3 BRA `(.L_x_14) ;  /* 0x00000000001c3947 */ /* 0x000fea0003800000 */
[----:B-123--:R-:W1:Y:S02]  /*0780*/  LDS R2, [UR12+0x34] ;  /* 0x0000340cff027984 */ /* 0x00ee640008000800 */
[----:B-1----:R-:W-:-:S05]  /*0790*/  LOP3.LUT R2, R2, 0x7, RZ, 0xb8, !PT ;  /* 0x0000000702027812 */ /* 0x002fca00078eb8ff */
[----:B------:R1:W-:Y:S01]  /*07a0*/  STS [UR12+0x34], R2 ;  /* 0x00003402ff007988 */ /* 0x0003e2000800080c */
[----:B------:R-:W-:Y:S05]  /*07b0*/  @P3 BRA `(.L_x_15) ;  /* 0x00000000001c3947 */ /* 0x000fea0003800000 */
[----:B-1----:R-:W1:Y:S02]  /*07c0*/  LDS R2, [UR12+0x34] ;  /* 0x0000340cff027984 */ /* 0x002e640008000800 */
[----:B-1----:R-:W-:-:S05]  /*07d0*/  LOP3.LUT R2, R2, 0x38, RZ, 0xb8, !PT ;  /* 0x0000003802027812 */ /* 0x002fca00078eb8ff */
[----:B------:R4:W-:Y:S02]  /*07e0*/  STS [UR12+0x34], R2 ;  /* 0x00003402ff007988 */ /* 0x0009e4000800080c */
.L_x_14:
[----:B------:R-:W-:Y:S05]  /*07f0*/  @P3 BRA `(.L_x_16) ;  /* 0x00000000001c3947 */ /* 0x000fea0003800000 */
[----:B-1234-:R-:W1:Y:S02]  /*0800*/  LDS R2, [UR12+0x8] ;  /* 0x0000080cff027984 */ /* 0x01ee640008000800 */
[----:B-1----:R-:W-:-:S05]  /*0810*/  LOP3.LUT R2, R2, 0x780, RZ, 0xb8, !PT ;  /* 0x0000078002027812 */ /* 0x002fca00078eb8ff */
[----:B------:R2:W-:Y:S02]  /*0820*/  STS [UR12+0x8], R2 ;  /* 0x00000802ff007988 */ /* 0x0005e4000800080c */
.L_x_15:
[----:B------:R-:W-:Y:S05]  /*0830*/  @P3 BRA `(.L_x_17) ;  /* 0x0000000000283947 */ /* 0x000fea0003800000 */
[----:B-12---:R-:W1:Y:S02]  /*0840*/  LDS R2, [UR12+0x8] ;  /* 0x0000080cff027984 */ /* 0x006e640008000800 */
[----:B-1----:R-:W-:-:S05]  /*0850*/  LOP3.LUT R2, R2, 0x1800, RZ, 0xb8, !PT ;  /* 0x0000180002027812 */ /* 0x002fca00078eb8ff */
[----:B------:R5:W-:Y:S02]  /*0860*/  STS [UR12+0x8], R2 ;  /* 0x00000802ff007988 */ /* 0x000be4000800080c */
.L_x_16:
[----:B------:R-:W-:Y:S05]  /*0870*/  @P3 BREAK.RELIABLE B0 ;  /* 0x0000000000003942 */ /* 0x000fea0003800100 */
[----:B------:R-:W-:Y:S05]  /*0880*/  @P3 BRA `(.L_x_18) ;  /* 0x0000000000243947 */ /* 0x000fea0003800000 */
[----:B-1-3--:R-:W1:Y:S01]  /*0890*/  LDS R3, [UR12+0x8] ;  /* 0x0000080cff037984 */ /* 0x00ae620008000800 */
[----:B--2-45:R-:W-:-:S05]  /*08a0*/  IMAD.MOV.U32 R2, RZ, RZ, 0x6000 ;  /* 0x00006000ff027424 */ /* 0x034fca00078e00ff */
[----:B-1----:R-:W-:-:S04]  /*08b0*/  LOP3.LUT R2, R3, 0x4000, R2, 0xd8, !PT ;  /* 0x0000400003027812 */ /* 0x002fc800078ed802 */
[----:B------:R-:W-:-:S05]  /*08c0*/  LOP3.LUT R2, R2, 0x400000, RZ, 0xb8, !PT ;  /* 0x0040000002027812 */ /* 0x000fca00078eb8ff */
[----:B------:R3:W-:Y:S02]  /*08d0*/  STS [UR12+0x8], R2 ;  /* 0x00000802ff007988 */ /* 0x0007e4000800080c */
.L_x_17:
[----:B------:R-:W-:Y:S05]  /*08e0*/  BSYNC.RELIABLE B0 ;  /* 0x0000000000007941 */ /* 0x000fea0003800100 */
.L_x_13:
[----:B-123--:R-:W1:Y:S02]  /*08f0*/  @!P3 LDS R2, [UR12+0x8] ;  /* 0x0000080cff02b984 */ /* 0x00ee640008000800 */
[----:B-1----:R-:W-:-:S05]  /*0900*/  @!P3 LOP3.LUT R2, R2, 0x8000, RZ, 0xb8, !PT ;  /* 0x000080000202b812 */ /* 0x002fca00078eb8ff */
[----:B------:R1:W-:Y:S02]  /*0910*/  @!P3 STS [UR12+0x8], R2 ;  /* 0x00000802ff00b988 */ /* 0x0003e4000800080c */
.L_x_18:
[----:B------:R-:W-:Y:S05]  /*0920*/  BSYNC.RECONVERGENT B1 ;  /* 0x0000000000017941 */ /* 0x000fea0003800200 */
.L_x_12:
[----:B------:R-:W-:Y:S05]  /*0930*/  WARPSYNC.ALL ;  /* 0x0000000000007948 */ /* 0x000fea0003800000 */
[----:B------:R-:W-:Y:S01]  /*0940*/  NOP ;  /* 0x0000000000007918 */ /* 0x000fe20000000000 */
[----:B------:R-:W1:Y:S02]  /*0950*/  LDC R7, c[0x0][0x39c] ;  /* 0x0000e700ff077b82 */ /* 0x000e640000000800 */
[----:B-1----:R-:W-:Y:S01]  /*0960*/  VIADD R7, R7, 0xffffffff ;  /* 0xffffffff07077836 */ /* 0x002fe20000000000 */
[----:B------:R-:W-:Y:S06]  /*0970*/  @P0 BRA `(.L_x_19) ;  /* 0x0000000000300947 */ /* 0x000fec0003800000 */
[----:B--2345:R-:W1:Y:S01]  /*0980*/  S2R R2, SR_LANEID ;  /* 0x0000000000027919 */ /* 0x03ce620000000000 */
[----:B------:R-:W-:Y:S05]  /*0990*/  WARPSYNC.ALL ;  /* 0x0000000000007948 */ /* 0x000fea0003800000 */
[----:B------:R-:W-:Y:S01]  /*09a0*/  NOP ;  /* 0x0000000000007918 */ /* 0x000fe20000000000 */
[----:B-1----:R-:W-:-:S05]  /*09b0*/  IMAD.SHL.U32 R8, R2, 0x4, RZ ;  /* 0x0000000402087824 */ /* 0x002fca00078e00ff */
[----:B------:R-:W1:Y:S01]  /*09c0*/  LDS R9, [R8+UR12] ;  /* 0x0000000c08097984 */ /* 0x000e620008000800 */
[----:B------:R-:W-:-:S05]  /*09d0*/  IADD3 R2, P1, PT, R8, UR20, RZ ;  /* 0x0000001408027c10 */ /* 0x000fca000ff3e0ff */
[----:B------:R-:W-:-:S05]  /*09e0*/  IMAD.X R3, RZ, RZ, UR21, P1 ;  /* 0x00000015ff037e24 */ /* 0x000fca00088e06ff */
[----:B-1----:R1:W2:Y:S01]  /*09f0*/  ATOMG.E.EXCH.STRONG.GPU PT, RZ, [R2], R9 ;  /* 0x0000000902ff73a8 */ /* 0x0022a200041ee100 */
[----:B------:R-:W-:-:S04]  /*0a00*/  DEPBAR {5,4,3,2,1,0} ;  /* 0x0000003f0000791a */ /* 0x000fc80000000000 */
[----:B------:R-:W3:Y:S02]  /*0a10*/  CCTL.E.C.LDCU.IV.DEEP [UR20] ;  /* 0x0000000014007540 */ /* 0x000ee40009c08000 */
[----:B---3--:R1:W-:Y:S01]  /*0a20*/  UTMACCTL.IV [UR20] ;  /* 0x00000000140079b9 */ /* 0x0083e20008000000 */
[----:B------:R-:W-:Y:S01]  /*0a30*/  NOP ;  /* 0x0000000000007918 */ /* 0x000fe20000000000 */
.L_x_19:
[----:B------:R-:W-:Y:S05]  /*0a40*/  @P0 BRA `(.L_x_20) ;  /* 0x00000000000c0947 */ /* 0x000fea0003800000 */
[----:B------:R0:W-:Y:S01]  /*0a50*/  UTMACMDFLUSH ;  /* 0x00000000000079b7 */ /* 0x0001e20000000000 */
[----:B------:R-:W-:Y:S05]  /*0a60*/  @P0 BRA `(.L_x_20) ;  /* 0x0000000000040947 */ /* 0x000fea0003800000 */
[----:B------:R-:W-:-:S04]  /*0a70*/  DEPBAR.LE SB0, 0x0 ;  /* 0x000080000000791a */ /* 0x000fc80000000000 */
.L_x_20:
[----:B------:R-:W-:Y:S05]  /*0a80*/  WARPSYNC.ALL ;  /* 0x0000000000007948 */ /* 0x000fea0003800000 */
[----:B------:R-:W-:Y:S01]  /*0a90*/  NOP ;  /* 0x0000000000007918 */ /* 0x000fe20000000000 */
[----:B--2---:R-:W-:Y:S06]  /*0aa0*/  BAR.SYNC.DEFER_BLOCKING 0x0 ;  /* 0x0000000000007b1d */ /* 0x004fec0000010000 */
[----:B------:R-:W-:Y:S02]  /*0ab0*/  BSSY.RECONVERGENT B1, `(.L_x_21) ;  /* 0x000000b000017945 */ /* 0x000fe40003800200 */
[----:B------:R-:W-:Y:S06]  /*0ac0*/  BAR.SYNC.DEFER_BLOCKING 0x0 ;  /* 0x0000000000007b1d */ /* 0x000fec0000010000 */
[----:B------:R2:W-:Y:S01]  /*0ad0*/  @!P0 STS [R4], RZ ;  /* 0x000000ff04008388 */ /* 0x0005e20000000800 */
[----:B------:R-:W-:Y:S01]  /*0ae0*/  NOP ;  /* 0x0000000000007918 */ /* 0x000fe20000000000 */
[----:B------:R-:W-:Y:S05]  /*0af0*/  @P3 BRA `(.L_x_22) ;  /* 0x0000000000183947 */ /* 0x000fea0003800000 */
[----:B-1-345:R-:W1:Y:S01]  /*0b00*/  LDS R2, [UR12+0x8] ;  /* 0x0000080cff027984 */ /* 0x03ae620008000800 */
[----:B------:R-:W3:Y:S01]  /*0b10*/  LDC.64 R8, c[0x0][0x388] ;  /* 0x0000e200ff087b82 */ /* 0x000ee20000000a00 */
[----:B------:R-:W-:Y:S02]  /*0b20*/  IMAD.MOV.U32 R3, RZ, RZ, 0x70 ;  /* 0x00000070ff037424 */ /* 0x000fe400078e00ff */
[----:B---3--:R3:W-:Y:S03]  /*0b30*/  STS.64 [UR12], R8 ;  /* 0x00000008ff007988 */ /* 0x0087e60008000a0c */
[----:B-1----:R-:W-:-:S05]  /*0b40*/  LOP3.LUT R2, R2, 0x10, R3, 0xd8, !PT ;  /* 0x0000001002027812 */ /* 0x002fca00078ed803 */
[----:B------:R3:W-:Y:S02]  /*0b50*/  STS [UR12+0x8], R2 ;  /* 0x00000802ff007988 */ /* 0x0007e4000800080c */
.L_x_22:
[----:B-1----:R-:W-:Y:S05]  /*0b60*/  BSYNC.RECONVERGENT B1 ;  /* 0x0000000000017941 */ /* 0x002fea0003800200 */
.L_x_21:
[----:B------:R-:W-:Y:S04]  /*0b70*/  BSSY.RECONVERGENT B1, `(.L_x_23) ;  /* 0x000000a000017945 */ /* 0x000fe80003800200 */
[----:B------:R-:W-:Y:S05]  /*0b80*/  @P3 BRA `(.L_x_24) ;  /* 0x0000000000203947 */ /* 0x000fea0003800000 */
[----:B---345:R-:W1:Y:S01]  /*0b90*/  LDS R2, [UR12+0x34] ;  /* 0x0000340cff027984 */ /* 0x038e620008000800 */
[----:B------:R-:W-:Y:S02]  /*0ba0*/  IMAD.MOV.U32 R3, RZ, RZ, 0x7f000000 ;  /* 0x7f000000ff037424 */ /* 0x000fe400078e00ff */
[----:B------:R-:W-:Y:S01]  /*0bb0*/  @!P3 IMAD.MOV.U32 R8, RZ, RZ, 0x3f ;  /* 0x0000003fff08b424 */ /* 0x000fe200078e00ff */
[----:B------:R-:W3:Y:S02]  /*0bc0*/  @!P3 LDS R9, [UR12+0x38] ;  /* 0x0000380cff09b984 */ /* 0x000ee40008000800 */
[----:B-1----:R-:W-:Y:S02]  /*0bd0*/  LOP3.LUT R2, R2, 0xff000000, R3, 0xb8, !PT ;  /* 0xff00000002027812 */ /* 0x002fe400078eb803 */
[----:B---3--:R-:W-:-:S03]  /*0be0*/  @!P3 LOP3.LUT R3, R9, 0xff, R8, 0xb8, !PT ;  /* 0x000000ff0903b812 */ /* 0x008fc600078eb808 */
[----:B------:R1:W-:Y:S04]  /*0bf0*/  STS [UR12+0x34], R2 ;  /* 0x00003402ff007988 */ /* 0x0003e8000800080c */
[----:B------:R1:W-:Y:S02]  /*0c00*/  @!P3 STS [UR12+0x38], R3 ;  /* 0x00003803ff00b988 */ /* 0x0003e4000800080c */
.L_x_24:
[----:B------:R-:W-:Y:S05]  /*0c10*/  BSYNC.RECONVERGENT B1 ;  /* 0x0000000000017941 */ /* 0x000fea0003800200 */
.L_x_23:
[----:B------:R-:W-:Y:S04]  /*0c20*/  BSSY.RECONVERGENT B1, `(.L_x_25) ;  /* 0x0000004000017945 */ /* 0x000fe80003800200 */
[----:B------:R-:W-:Y:S05]  /*0c30*/  @P3 BRA `(.L_x_26) ;  /* 0x0000000000083947 */ /* 0x000fea0003800000 */
[----:B------:R1:W-:Y:S04]  /*0c40*/  STS [UR12+0x24], R5 ;  /* 0x00002405ff007988 */ /* 0x0003e8000800080c */
[----:B------:R1:W-:Y:S02]  /*0c50*/  STS [UR12+0x20], R7 ;  /* 0x00002007ff007988 */ /* 0x0003e4000800080c */
.L_x_26:
[----:B------:R-:W-:Y:S05]  /*0c60*/  BSYNC.RECONVERGENT B1 ;  /* 0x0000000000017941 */ /* 0x000fea0003800200 */
.L_x_25:
[----:B------:R-:W-:Y:S04]  /*0c70*/  BSSY.RECONVERGENT B2, `(.L_x_27) ;  /* 0x0000025000027945 */ /* 0x000fe80003800200 */
[----:B------:R-:W-:Y:S04]  /*0c80*/  BSSY.RELIABLE B1, `(.L_x_28) ;  /* 0x0000020000017945 */ /* 0x000fe80003800100 */
[----:B------:R-:W-:Y:S05]  /*0c90*/  @P3 BRA `(.L_x_29) ;  /* 0x00000000002c3947 */ /* 0x000fea0003800000 */
[----:B-1-345:R-:W1:Y:S01]  /*0ca0*/  LDS R2, [UR12+0x1c] ;  /* 0x00001c0cff027984 */ /* 0x03ae620008000800 */
[----:B------:R-:W3:Y:S02]  /*0cb0*/  LDC.64 R8, c[0x0][0x3b0] ;  /* 0x0000ec00ff087b82 */ /* 0x000ee40000000a00 */
[--C-:B---3--:R-:W-:Y:S02]  /*0cc0*/  SHF.R.U32.HI R5, RZ, 0x4, R9.reuse ;  /* 0x00000004ff057819 */ /* 0x108fe40000011609 */
[----:B------:R-:W-:-:S05]  /*0cd0*/  SHF.R.U64 R3, R8, 0x4, R9 ;  /* 0x0000000408037819 */ /* 0x000fca0000001209 */
[----:B------:R3:W-:Y:S01]  /*0ce0*/  STS [UR12+0xc], R3 ;  /* 0x00000c03ff007988 */ /* 0x0007e2000800080c */
[----:B-1----:R-:W-:-:S05]  /*0cf0*/  LOP3.LUT R2, R2, 0xf, R5, 0xb8, !PT ;  /* 0x0000000f02027812 */ /* 0x002fca00078eb805 */
[----:B------:R3:W-:Y:S01]  /*0d00*/  STS [UR12+0x1c], R2 ;  /* 0x00001c02ff007988 */ /* 0x0007e2000800080c */
[----:B------:R-:W-:Y:S05]  /*0d10*/  @P3 BRA `(.L_x_30) ;  /* 0x00000000001c3947 */ /* 0x000fea0003800000 */
[----:B---3--:R-:W1:Y:S02]  /*0d20*/  LDS R2, [UR12+0x34] ;  /* 0x0000340cff027984 */ /* 0x008e640008000800 */
[----:B-1----:R-:W-:-:S05]  /*0d30*/  LOP3.LUT R2, R2, 0x7, RZ, 0xb8, !PT ;  /* 0x0000000702027812 */ /* 0x002fca00078eb8ff */
[----:B------:R1:W-:Y:S02]  /*0d40*/  STS [UR12+0x34], R2 ;  /* 0x00003402ff007988 */ /* 0x0003e4000800080c */
.L_x_29:
[----:B------:R-:W-:Y:S05]  /*0d50*/  @P3 BRA `(.L_x_31) ;  /* 0x00000000001c3947 */ /* 0x000fea0003800000 */
[----:B-1-345:R-:W1:Y:S02]  /*0d60*/  LDS R2, [UR12+0x34] ;  /* 0x0000340cff027984 */ /* 0x03ae640008000800 */
[----:B-1----:R-:W-:-:S05]  /*0d70*/  LOP3.LUT R2, R2, 0x38, RZ, 0xb8, !PT ;  /* 0x0000003802027812 */ /* 0x002fca00078eb8ff */
[----:B------:R1:W-:Y:S02]  /*0d80*/  STS [UR12+0x34], R2 ;  /* 0x00003402ff007988 */ /* 0x0003e4000800080c */
.L_x_30:
[----:B------:R-:W-:Y:S05]  /*0d90*/  @P3 BRA `(.L_x_32) ;  /* 0x00000000001c3947 */ /* 0x000fea0003800000 */
[----:B-1-3--:R-:W1:Y:S02]  /*0da0*/  LDS R2, [UR12+0x8] ;  /* 0x0000080cff027984 */ /* 0x00ae640008000800 */
[----:B-1----:R-:W-:-:S05]  /*0db0*/  LOP3.LUT R2, R2, 0x780, RZ, 0xb8, !PT ;  /* 0x0000078002027812 */ /* 0x002fca00078eb8ff */
[----:B------:R1:W-:Y:S02]  /*0dc0*/  STS [UR12+0x8], R2 ;  /* 0x00000802ff007988 */ /* 0x0003e4000800080c */
.L_x_31:
[----:B------:R-:W-:Y:S05]  /*0dd0*/  @P3 BRA `(.L_x_33) ;  /* 0x0000000000283947 */ /* 0x000fea0003800000 */
[----:B-1-345:R-:W1:Y:S02]  /*0de0*/  LDS R2, [UR12+0x8] ;  /* 0x0000080cff027984 */ /* 0x03ae640008000800 */
[----:B-1----:R-:W-:-:S05]  /*0df0*/  LOP3.LUT R2, R2, 0x1800, RZ, 0xb8, !PT ;  /* 0x0000180002027812 */ /* 0x002fca00078eb8ff */
[----:B------:R4:W-:Y:S02]  /*0e00*/  STS [UR12+0x8], R2 ;  /* 0x00000802ff007988 */ /* 0x0009e4000800080c */
.L_x_32:
[----:B------:R-:W-:Y:S05]  /*0e10*/  @P3 BREAK.RELIABLE B1 ;  /* 0x0000000000013942 */ /* 0x000fea0003800100 */
[----:B------:R-:W-:Y:S05]  /*0e20*/  @P3 BRA `(.L_x_34) ;  /* 0x0000000000243947 */ /* 0x000fea0003800000 */
[----:B-1-34-:R-:W1:Y:S01]  /*0e30*/  LDS R2, [UR12+0x8] ;  /* 0x0000080cff027984 */ /* 0x01ae620008000800 */
[----:B------:R-:W-:-:S05]  /*0e40*/  IMAD.MOV.U32 R3, RZ, RZ, 0x6000 ;  /* 0x00006000ff037424 */ /* 0x000fca00078e00ff */
[----:B-1----:R-:W-:-:S04]  /*0e50*/  LOP3.LUT R2, R2, 0x6000, R3, 0xd8, !PT ;  /* 0x0000600002027812 */ /* 0x002fc800078ed803 */
[----:B------:R-:W-:-:S05]  /*0e60*/  LOP3.LUT R2, R2, 0x400000, RZ, 0xb8, !PT ;  /* 0x0040000002027812 */ /* 0x000fca00078eb8ff */
[----:B------:R1:W-:Y:S02]  /*0e70*/  STS [UR12+0x8], R2 ;  /* 0x00000802ff007988 */ /* 0x0003e4000800080c */
.L_x_33:
[----:B------:R-:W-:Y:S05]  /*0e80*/  BSYNC.RELIABLE B1 ;  /* 0x0000000000017941 */ /* 0x000fea0003800100 */
.L_x_28:
[----:B-1-345:R-:W1:Y:S02]  /*0e90*/  @!P3 LDS R2, [UR12+0x8] ;  /* 0x0000080cff02b984 */ /* 0x03ae640008000800 */
[----:B-1----:R-:W-:-:S05]  /*0ea0*/  @!P3 LOP3.LUT R2, R2, 0x8000, RZ, 0xb8, !PT ;  /* 0x000080000202b812 */ /* 0x002fca00078eb8ff */
[----:B------:R5:W-:Y:S02]  /*0eb0*/  @!P3 STS [UR12+0x8], R2 ;  /* 0x00000802ff00b988 */ /* 0x000be4000800080c */
.L_x_34:
[----:B------:R-:W-:Y:S05]  /*0ec0*/  BSYNC.RECONVERGENT B2 ;  /* 0x0000000000027941 */ /* 0x000fea0003800200 */
.L_x_27:
[----:B------:R-:W-:Y:S05]  /*0ed0*/  WARPSYNC.ALL ;  /* 0x0000000000007948 */ /* 0x000fea0003800000 */
[----:B------:R-:W-:Y:S01]  /*0ee0*/  NOP ;  /* 0x0000000000007918 */ /* 0x000fe20000000000 */
[----:B------:R-:W-:-:S04]  /*0ef0*/  UIADD3 UR5, UPT, UPT, UR4, 0x80, URZ ;  /* 0x0000008004057890 */ /* 0x000fc8000fffe0ff */
[----:B------:R-:W-:-:S04]  /*0f00*/  UIADD3 UR22, UP0, UPT, UR5, UR14, URZ ;  /* 0x0000000e05167290 */ /* 0x000fc8000ff1e0ff */
[----:B------:R-:W-:Y:S01]  /*0f10*/  ULEA.HI.X.SX32 UR23, UR5, UR15, 0x1, UP0 ;  /* 0x0000000f05177291 */ /* 0x000fe200080f0eff */
[----:B------:R-:W-:Y:S11]  /*0f20*/  @P0 BRA `(.L_x_35) ;  /* 0x0000000000300947 */ /* 0x000ff60003800000 */
[----:B-1-345:R-:W1:Y:S01]  /*0f30*/  S2R R2, SR_LANEID ;  /* 0x0000000000027919 */ /* 0x03ae620000000000 */
[----:B------:R-:W-:Y:S05]  /*0f40*/  WARPSYNC.ALL ;  /* 0x0000000000007948 */ /* 0x000fea0003800000 */
[----:B------:R-:W-:Y:S01]  /*0f50*/  NOP ;  /* 0x0000000000007918 */ /* 0x000fe20000000000 */
[----:B-1----:R-:W-:-:S05]  /*0f60*/  IMAD.SHL.U32 R8, R2, 0x4, RZ ;  /* 0x0000000402087824 */ /* 0x002fca00078e00ff */
[----:B------:R-:W1:Y:S01]  /*0f70*/  LDS R5, [R8+UR12] ;  /* 0x0000000c08057984 */ /* 0x000e620008000800 */
[----:B------:R-:W-:-:S05]  /*0f80*/  IADD3 R2, P1, PT, R8, UR22, RZ ;  /* 0x0000001608027c10 */ /* 0x000fca000ff3e0ff */
[----:B------:R-:W-:-:S05]  /*0f90*/  IMAD.X R3, RZ, RZ, UR23, P1 ;  /* 0x00000017ff037e24 */ /* 0x000fca00088e06ff */
[----:B-1----:R1:W3:Y:S01]  /*0fa0*/  ATOMG.E.EXCH.STRONG.GPU PT, RZ, [R2], R5 ;  /* 0x0000000502ff73a8 */ /* 0x0022e200041ee100 */
[----:B------:R-:W-:-:S04]  /*0fb0*/  DEPBAR {5,4,3,2,1,0} ;  /* 0x0000003f0000791a */ /* 0x000fc80000000000 */
[----:B------:R-:W4:Y:S02]  /*0fc0*/  CCTL.E.C.LDCU.IV.DEEP [UR22] ;  /* 0x0000000016007540 */ /* 0x000f240009c08000 */
[----:B----4-:R1:W-:Y:S01]  /*0fd0*/  UTMACCTL.IV [UR22] ;  /* 0x00000000160079b9 */ /* 0x0103e20008000000 */
[----:B------:R-:W-:Y:S01]  /*0fe0*/  NOP ;  /* 0x0000000000007918 */ /* 0x000fe20000000000 */
.L_x_35:
[----:B------:R-:W-:Y:S05]  /*0ff0*/  @P0 BRA `(.L_x_36) ;  /* 0x00000000000c0947 */ /* 0x000fea0003800000 */
[----:B------:R0:W-:Y:S01]  /*1000*/  UTMACMDFLUSH ;  /* 0x00000000000079b7 */ /* 0x0001e20000000000 */
[----:B------:R-:W-:Y:S05]  /*1010*/  @P0 BRA `(.L_x_36) ;  /* 0x0000000000040947 */ /* 0x000fea0003800000 */
[----:B------:R-:W-:-:S04]  /*1020*/  DEPBAR.LE SB0, 0x0 ;  /* 0x000080000000791a */ /* 0x000fc80000000000 */
.L_x_36:
[----:B------:R-:W-:Y:S05]  /*1030*/  WARPSYNC.ALL ;  /* 0x0000000000007948 */ /* 0x000fea0003800000 */
[----:B------:R-:W-:Y:S01]  /*1040*/  NOP ;  /* 0x0000000000007918 */ /* 0x000fe20000000000 */
[----:B---3--:R-:W-:Y:S06]  /*1050*/  BAR.SYNC.DEFER_BLOCKING 0x0 ;  /* 0x0000000000007b1d */ /* 0x008fec0000010000 */
[----:B------:R-:W-:Y:S02]  /*1060*/  BSSY.RECONVERGENT B2, `(.L_x_37) ;  /* 0x000000b000027945 */ /* 0x000fe40003800200 */
[----:B------:R-:W-:Y:S06]  /*1070*/  BAR.SYNC.DEFER_BLOCKING 0x0 ;  /* 0x0000000000007b1d */ /* 0x000fec0000010000 */
[----:B------:R3:W-:Y:S01]  /*1080*/  @!P0 STS [R4], RZ ;  /* 0x000000ff04008388 */ /* 0x0007e20000000800 */
[----:B------:R-:W-:Y:S01]  /*1090*/  NOP ;  /* 0x0000000000007918 */ /* 0x000fe20000000000 */
[----:B------:R-:W-:Y:S05]  /*10a0*/  @P3 BRA `(.L_x_38) ;  /* 0x0000000000183947 */ /* 0x000fea0003800000 */
[----:B-1--45:R-:W1:Y:S01]  /*10b0*/  LDS R2, [UR12+0x8] ;  /* 0x0000080cff027984 */ /* 0x032e620008000800 */
[----:B--23--:R-:W2:Y:S01]  /*10c0*/  LDC.64 R4, c[0x0][0x390] ;  /* 0x0000e400ff047b82 */ /* 0x00cea20000000a00 */
[----:B------:R-:W-:Y:S02]  /*10d0*/  IMAD.MOV.U32 R3, RZ, RZ, 0x70 ;  /* 0x00000070ff037424 */ /* 0x000fe400078e00ff */
[----:B--2---:R2:W-:Y:S03]  /*10e0*/  STS.64 [UR12], R4 ;  /* 0x00000004ff007988 */ /* 0x0045e60008000a0c */
[----:B-1----:R-:W-:-:S05]  /*10f0*/  LOP3.LUT R2, R2, 0x10, R3, 0xd8, !PT ;  /* 0x0000001002027812 */ /* 0x002fca00078ed803 */
[----:B------:R2:W-:Y:S02]  /*1100*/  STS [UR12+0x8], R2 ;  /* 0x00000802ff007988 */ /* 0x0005e4000800080c */
.L_x_38:
[----:B-1----:R-:W-:Y:S05]  /*1110*/  BSYNC.RECONVERGENT B2 ;  /* 0x0000000000027941 */ /* 0x002fea0003800200 */
.L_x_37:
[----:B------:R-:W-:Y:S04]  /*1120*/  BSSY.RECONVERGENT B3, `(.L_x_39) ;  /* 0x0000033000037945 */ /* 0x000fe80003800200 */
[----:B------:R-:W-:Y:S04]  /*1130*/  BSSY.RELIABLE B2, `(.L_x_40) ;  /* 0x000002e000027945 */ /* 0x000fe80003800100 */
[----:B------:R-:W-:Y:S05]  /*1140*/  @P3 BRA `(.L_x_41) ;  /* 0x0000000000243947 */ /* 0x000fea0003800000 */
[----:B--2-45:R-:W1:Y:S01]  /*1150*/  LDS R2, [UR12+0x34] ;  /* 0x0000340cff027984 */ /* 0x034e620008000800 */
[----:B------:R-:W-:-:S05]  /*1160*/  IMAD.MOV.U32 R3, RZ, RZ, 0x7f000000 ;  /* 0x7f000000ff037424 */ /* 0x000fca00078e00ff */
[----:B-1----:R-:W-:-:S05]  /*1170*/  LOP3.LUT R2, R2, 0xff000000, R3, 0xb8, !PT ;  /* 0xff00000002027812 */ /* 0x002fca00078eb803 */
[----:B------:R1:W-:Y:S01]  /*1180*/  STS [UR12+0x34], R2 ;  /* 0x00003402ff007988 */ /* 0x0003e2000800080c */
[----:B------:R-:W-:Y:S05]  /*1190*/  @P3 BRA `(.L_x_42) ;  /* 0x0000000000183947 */ /* 0x000fea0003800000 */
[----:B-1----:R-:W1:Y:S01]  /*11a0*/  LDS R2, [UR12+0x38] ;  /* 0x0000380cff027984 */ /* 0x002e620008000800 */
[----:B------:R-:W-:-:S05]  /*11b0*/  IMAD.MOV.U32 R3, RZ, RZ, 0x7f ;  /* 0x0000007fff037424 */ /* 0x000fca00078e00ff */
[----:B-1----:R-:W-:-:S05]  /*11c0*/  LOP3.LUT R2, R2, 0xff, R3, 0xb8, !PT ;  /* 0x000000ff02027812 */ /* 0x002fca00078eb803 */
[----:B------:R1:W-:Y:S02]  /*11d0*/  STS [UR12+0x38], R2 ;  /* 0x00003802ff007988 */ /* 0x0003e4000800080c */
.L_x_41:
[----:B------:R-:W-:Y:S05]  /*11e0*/  @P3 BRA `(.L_x_43) ;  /* 0x00000000000c3947 */ /* 0x000fea0003800000 */
[----:B------:R1:W-:Y:S02]  /*11f0*/  STS [UR12+0x20], R7 ;  /* 0x00002007ff007988 */ /* 0x0003e4000800080c */
.L_x_42:
[----:B------:R-:W-:Y:S05]  /*1200*/  @P3 BRA `(.L_x_44) ;  /* 0x0000000000243947 */ /* 0x000fea0003800000 */
[----:B------:R1:W-:Y:S02]  /*1210*/  STS [UR12+0x24], R6 ;  /* 0x00002406ff007988 */ /* 0x0003e4000800080c */
.L_x_43:
[----:B------:R-:W-:Y:S05]  /*1220*/  @P3 BRA `(.L_x_45) ;  /* 0x00000000002c3947 */ /* 0x000fea0003800000 */
[----:B-12-45:R-:W1:Y:S01]  /*1230*/  LDS R2, [UR12+0x1c] ;  /* 0x00001c0cff027984 */ /* 0x036e620008000800 */
[----:B------:R-:W2:Y:S02]  /*1240*/  LDC.64 R6, c[0x0][0x3b8] ;  /* 0x0000ee00ff067b82 */ /* 0x000ea40000000a00 */
[--C-:B--2---:R-:W-:Y:S02]  /*1250*/  SHF.R.U32.HI R5, RZ, 0x4, R7.reuse ;  /* 0x00000004ff057819 */ /* 0x104fe40000011607 */
[----:B------:R-:W-:-:S05]  /*1260*/  SHF.R.U64 R3, R6, 0x4, R7 ;  /* 0x0000000406037819 */ /* 0x000fca0000001207 */
[----:B------:R2:W-:Y:S01]  /*1270*/  STS [UR12+0xc], R3 ;  /* 0x00000c03ff007988 */ /* 0x0005e2000800080c */
[----:B-1----:R-:W-:-:S05]  /*1280*/  LOP3.LUT R2, R2, 0xf, R5, 0xb8, !PT ;  /* 0x0000000f02027812 */ /* 0x002fca00078eb805 */
[----:B------:R2:W-:Y:S02]  /*1290*/  STS [UR12+0x1c], R2 ;  /* 0x00001c02ff007988 */ /* 0x0005e4000800080c */
.L_x_44:
[----:B------:R-:W-:Y:S05]  /*12a0*/  @P3 BRA `(.L_x_46) ;  /* 0x00000000001c3947 */ /* 0x000fea0003800000 */
[----:B-12-45:R-:W1:Y:S02]  /*12b0*/  LDS R2, [UR12+0x34] ;  /* 0x0000340cff027984 */ /* 0x036e640008000800 */
[----:B-1----:R-:W-:-:S05]  /*12c0*/  LOP3.LUT R2, R2, 0x7, RZ, 0xb8, !PT ;  /* 0x0000000702027812 */ /* 0x002fca00078eb8ff */
[----:B------:R1:W-:Y:S02]  /*12d0*/  STS [UR12+0x34], R2 ;  /* 0x00003402ff007988 */ /* 0x0003e4000800080c */
.L_x_45:
[----:B------:R-:W-:Y:S05]  /*12e0*/  @P3 BRA `(.L_x_47) ;  /* 0x00000000001c3947 */ /* 0x000fea0003800000 */
[----:B-12-45:R-:W1:Y:S02]  /*12f0*/  LDS R2, [UR12+0x34] ;  /* 0x0000340cff027984 */ /* 0x036e640008000800 */
[----:B-1----:R-:W-:-:S05]  /*1300*/  LOP3.LUT R2, R2, 0x38, RZ, 0xb8, !PT ;  /* 0x0000003802027812 */ /* 0x002fca00078eb8ff */
[----:B------:R1:W-:Y:S02]  /*1310*/  STS [UR12+0x34], R2 ;  /* 0x00003402ff007988 */ /* 0x0003e4000800080c */
.L_x_46:
[----:B------:R-:W-:Y:S05]  /*1320*/  @P3 BRA `(.L_x_48) ;  /* 0x00000000001c3947 */ /* 0x000fea0003800000 */
[----:B-12-45:R-:W1:Y:S02]  /*1330*/  LDS R2, [UR12+0x8] ;  /* 0x0000080cff027984 */ /* 0x036e640008000800 */
[----:B-1----:R-:W-:-:S05]  /*1340*/  LOP3.LUT R2, R2, 0x780, RZ, 0xb8, !PT ;  /* 0x0000078002027812 */ /* 0x002fca00078eb8ff */
[----:B------:R1:W-:Y:S02]  /*1350*/  STS [UR12+0x8], R2 ;  /* 0x00000802ff007988 */ /* 0x0003e4000800080c */
.L_x_47:
[----:B------:R-:W-:Y:S05]  /*1360*/  @P3 BRA `(.L_x_49) ;  /* 0x0000000000283947 */ /* 0x000fea0003800000 */
[----:B-12-45:R-:W1:Y:S02]  /*1370*/  LDS R2, [UR12+0x8] ;  /* 0x0000080cff027984 */ /* 0x036e640008000800 */
[----:B-1----:R-:W-:-:S05]  /*1380*/  LOP3.LUT R2, R2, 0x1800, RZ, 0xb8, !PT ;  /* 0x0000180002027812 */ /* 0x002fca00078eb8ff */
[----:B------:R1:W-:Y:S02]  /*1390*/  STS [UR12+0x8], R2 ;  /* 0x00000802ff007988 */ /* 0x0003e4000800080c */
.L_x_48:
[----:B------:R-:W-:Y:S05]  /*13a0*/  @P3 BREAK.RELIABLE B2 ;  /* 0x0000000000023942 */ /* 0x000fea0003800100 */
[----:B------:R-:W-:Y:S05]  /*13b0*/  @P3 BRA `(.L_x_50) ;  /* 0x0000000000243947 */ /* 0x000fea0003800000 */
[----:B-12-45:R-:W1:Y:S01]  /*13c0*/  LDS R2, [UR12+0x8] ;  /* 0x0000080cff027984 */ /* 0x036e620008000800 */
[----:B------:R-:W-:-:S05]  /*13d0*/  IMAD.MOV.U32 R3, RZ, RZ, 0x6000 ;  /* 0x00006000ff037424 */ /* 0x000fca00078e00ff */
[----:B-1----:R-:W-:-:S04]  /*13e0*/  LOP3.LUT R2, R2, 0x6000, R3, 0xd8, !PT ;  /* 0x0000600002027812 */ /* 0x002fc800078ed803 */
[----:B------:R-:W-:-:S05]  /*13f0*/  LOP3.LUT R2, R2, 0x400000, RZ, 0xb8, !PT ;  /* 0x0040000002027812 */ /* 0x000fca00078eb8ff */
[----:B------:R1:W-:Y:S02]  /*1400*/  STS [UR12+0x8], R2 ;  /* 0x00000802ff007988 */ /* 0x0003e4000800080c */
.L_x_49:
[----:B------:R-:W-:Y:S05]  /*1410*/  BSYNC.RELIABLE B2 ;  /* 0x0000000000027941 */ /* 0x000fea0003800100 */
.L_x_40:
[----:B-12-45:R-:W1:Y:S02]  /*1420*/  @!P3 LDS R2, [UR12+0x8] ;  /* 0x0000080cff02b984 */ /* 0x036e640008000800 */
[----:B-1----:R-:W-:-:S05]  /*1430*/  @!P3 LOP3.LUT R2, R2, 0x8000, RZ, 0xb8, !PT ;  /* 0x000080000202b812 */ /* 0x002fca00078eb8ff */
[----:B------:R1:W-:Y:S02]  /*1440*/  @!P3 STS [UR12+0x8], R2 ;  /* 0x00000802ff00b988 */ /* 0x0003e4000800080c */
.L_x_50:
[----:B------:R-:W-:Y:S05]  /*1450*/  BSYNC.RECONVERGENT B3 ;  /* 0x0000000000037941 */ /* 0x000fea0003800200 */
.L_x_39:
        /* <DEDUP_REMOVED lines=9> */
[----:B-1-3--:R-:W-:-:S05]  /*14f0*/  IMAD.SHL.U32 R4, R2, 0x4, RZ ;  /* 0x0000000402047824 */ /* 0x00afca00078e00ff */
        /* <DEDUP_REMOVED lines=8> */
.L_x_51:
[----:B------:R-:W-:Y:S05]  /*1580*/  @P0 BRA `(.L_x_52) ;  /* 0x00000000000c0947 */ /* 0x000fea0003800000 */
[----:B------:R0:W-:Y:S01]  /*1590*/  UTMACMDFLUSH ;  /* 0x00000000000079b7 */ /* 0x0001e20000000000 */
[----:B------:R-:W-:Y:S05]  /*15a0*/  @P0 BRA `(.L_x_52) ;  /* 0x0000000000040947 */ /* 0x000fea0003800000 */
[----:B------:R-:W-:-:S04]  /*15b0*/  DEPBAR.LE SB0, 0x0 ;  /* 0x000080000000791a */ /* 0x000fc80000000000 */
.L_x_52:
[----:B------:R-:W-:Y:S05]  /*15c0*/  WARPSYNC.ALL ;  /* 0x0000000000007948 */ /* 0x000fea0003800000 */
[----:B------:R-:W-:Y:S01]  /*15d0*/  NOP ;  /* 0x0000000000007918 */ /* 0x000fe20000000000 */
[----:B--2---:R-:W-:Y:S01]  /*15e0*/  BAR.SYNC.DEFER_BLOCKING 0x0 ;  /* 0x0000000000007b1d */ /* 0x004fe20000010000 */
[----:B-1--45:R-:W-:Y:S01]  /*15f0*/  SHF.R.U32.HI R2, RZ, 0x5, R0 ;  /* 0x00000005ff027819 */ /* 0x032fe20000011600 */
[----:B------:R-:W-:-:S03]  /*1600*/  USHF.L.U32 UR16, UR16, 0x8, URZ ;  /* 0x0000000810107899 */ /* 0x000fc600080006ff */
[----:B------:R-:W-:Y:S01]  /*1610*/  R2UR UR13, R2 ;  /* 0x00000000020d72ca */ /* 0x000fe200000e0000 */
[----:B------:R-:W-:Y:S01]  /*1620*/  VOTEU.ALL UP0, P3 ;  /* 0x0000000000ff7886 */ /* 0x000fe20001800000 */
[----:B------:R-:W-:Y:S01]  /*1630*/  UMOV UR4, 0x1 ;  /* 0x0000000100047882 */ /* 0x000fe20000000000 */
[----:B------:R-:W-:Y:S01]  /*1640*/  VOTEU.ALL UP1, P3 ;  /* 0x0000000000ff7886 */ /* 0x000fe20001820000 */
[----:B------:R-:W-:Y:S02]  /*1650*/  BSSY.RECONVERGENT B3, `(.L_x_53) ;  /* 0x0000018000037945 */ /* 0x000fe40003800200 */
[----:B------:R-:W-:-:S04]  /*1660*/  @!UP0 UIADD3 UR8, UPT, UPT, -UR4, 0x100000, URZ ;  /* 0x0010000004088890 */ /* 0x000fc8000fffe1ff */
[----:B------:R-:W-:Y:S02]  /*1670*/  @!UP0 USHF.L.U32 UR9, UR8, 0xb, URZ ;  /* 0x0000000b08098899 */ /* 0x000fe400080006ff */
[----:B------:R-:W-:Y:S02]  /*1680*/  @!UP0 USHF.L.U32 UR8, UR8, 0x1, URZ ;  /* 0x0000000108088899 */ /* 0x000fe400080006ff */
[----:B------:R-:W-:-:S04]  /*1690*/  @!UP0 UIADD3 UR4, UPT, UPT, -UR4, 0x100000, URZ ;  /* 0x0010000004048890 */ /* 0x000fc8000fffe1ff */
[----:B------:R-:W-:Y:S02]  /*16a0*/  @!UP0 USHF.L.U32 UR5, UR4, 0xb, URZ ;  /* 0x0000000b04058899 */ /* 0x000fe400080006ff */
[----:B------:R-:W-:Y:S01]  /*16b0*/  @!UP0 USHF.L.U32 UR4, UR4, 0x1, URZ ;  /* 0x0000000104048899 */ /* 0x000fe200080006ff */
[----:B------:R-:W-:Y:S01]  /*16c0*/  VOTEU.ALL UP0, P3 ;  /* 0x0000000000ff7886 */ /* 0x000fe20001800000 */
[----:B------:R-:W1:Y:S04]  /*16d0*/  FENCE.VIEW.ASYNC.S ;  /* 0x00000000000073c6 */ /* 0x000e680000000000 */
[----:B-1----:R1:W2:Y:S06]  /*16e0*/  @!UP0 SYNCS.EXCH.64 URZ, [UR12+0x12000], UR8 ;  /* 0x012000080cff85b2 */ /* 0x0022ac0008000100 */
[----:B------:R1:W2:Y:S02]  /*16f0*/  @!UP1 SYNCS.EXCH.64 URZ, [UR12+0x12020], UR4 ;  /* 0x012020040cff95b2 */ /* 0x0002a40008000100 */
[----:B--2---:R-:W-:Y:S06]  /*1700*/  BAR.SYNC.DEFER_BLOCKING 0x0 ;  /* 0x0000000000007b1d */ /* 0x004fec0000010000 */
[----:B------:R-:W-:Y:S05]  /*1710*/  @P3 BRA `(.L_x_54) ;  /* 0x00000000002c3947 */ /* 0x000fea0003800000 */
[----:B-1----:R-:W-:Y:S02]  /*1720*/  UMOV UR4, 0x1 ;  /* 0x0000000100047882 */ /* 0x002fe40000000000 */
[----:B------:R-:W-:-:S04]  /*1730*/  UIADD3 UR8, UPT, UPT, -UR4, 0x100000, URZ ;  /* 0x0010000004087890 */ /* 0x000fc8000fffe1ff */
[----:B------:R-:W-:Y:S02]  /*1740*/  USHF.L.U32 UR9, UR8, 0xb, URZ ;  /* 0x0000000b08097899 */ /* 0x000fe400080006ff */
[----:B------:R-:W-:Y:S02]  /*1750*/  USHF.L.U32 UR8, UR8, 0x1, URZ ;  /* 0x0000000108087899 */ /* 0x000fe400080006ff */
[----:B------:R-:W-:-:S04]  /*1760*/  UIADD3 UR4, UPT, UPT, -UR4, 0x100000, URZ ;  /* 0x0010000004047890 */ /* 0x000fc8000fffe1ff */
[----:B------:R-:W-:Y:S02]  /*1770*/  USHF.L.U32 UR5, UR4, 0xb, URZ ;  /* 0x0000000b04057899 */ /* 0x000fe400080006ff */
[----:B------:R-:W-:Y:S01]  /*1780*/  USHF.L.U32 UR4, UR4, 0x1, URZ ;  /* 0x0000000104047899 */ /* 0x000fe200080006ff */
[----:B------:R-:W1:Y:S03]  /*1790*/  FENCE.VIEW.ASYNC.S ;  /* 0x00000000000073c6 */ /* 0x000e660000000000 */
[----:B-1----:R2:W4:Y:S08]  /*17a0*/  SYNCS.EXCH.64 URZ, [UR12+0x12008], UR8 ;  /* 0x012008080cff75b2 */ /* 0x0025300008000100 */
[----:B------:R2:W5:Y:S02]  /*17b0*/  SYNCS.EXCH.64 URZ, [UR12+0x12028], UR4 ;  /* 0x012028040cff75b2 */ /* 0x0005640008000100 */
[----:B--2---:R-:W-:Y:S01]  /*17c0*/  NOP ;  /* 0x0000000000007918 */ /* 0x004fe20000000000 */
.L_x_54:
[----:B-1----:R-:W-:Y:S05]  /*17d0*/  BSYNC.RECONVERGENT B3 ;  /* 0x0000000000037941 */ /* 0x002fea0003800200 */
.L_x_53:
[----:B----45:R-:W-:Y:S01]  /*17e0*/  BAR.SYNC.DEFER_BLOCKING 0x0 ;  /* 0x0000000000007b1d */ /* 0x030fe20000010000 */
[----:B------:R-:W-:Y:S01]  /*17f0*/  UIADD3 UR10, UPT, UPT, UR12, 0x12020, URZ ;  /* 0x000120200c0a7890 */ /* 0x000fe2000fffe0ff */
[----:B------:R-:W-:Y:S01]  /*1800*/  ISETP.GE.AND P0, PT, R10, 0x1, PT ;  /* 0x000000010a00780c */ /* 0x000fe20003f06270 */
[----:B------:R-:W-:-:S03]  /*1810*/  USHF.L.U32 UR11, UR7, 0x7, URZ ;  /* 0x00000007070b7899 */ /* 0x000fc600080006ff */
[----:B------:R-:W-:Y:S04]  /*1820*/  BSSY.RECONVERGENT B3, `(.L_x_55) ;  /* 0x000000d000037945 */ /* 0x000fe80003800200 */
[----:B------:R-:W-:Y:S05]  /*1830*/  @P3 BRA `(.L_x_56) ;  /* 0x00000000002c3947 */ /* 0x000fea0003800000 */
[----:B------:R-:W-:Y:S02]  /*1840*/  UMOV UR4, 0x1 ;  /* 0x0000000100047882 */ /* 0x000fe40000000000 */
[----:B------:R-:W-:-:S04]  /*1850*/  UIADD3 UR8, UPT, UPT, -UR4, 0x100000, URZ ;  /* 0x0010000004087890 */ /* 0x000fc8000fffe1ff */
[----:B------:R-:W-:Y:S02]  /*1860*/  USHF.L.U32 UR9, UR8, 0xb, URZ ;  /* 0x0000000b08097899 */ /* 0x000fe400080006ff */
[----:B------:R-:W-:Y:S02]  /*1870*/  USHF.L.U32 UR8, UR8, 0x1, URZ ;  /* 0x0000000108087899 */ /* 0x000fe400080006ff */
[----:B------:R-:W-:-:S04]  /*1880*/  UIADD3 UR4, UPT, UPT, -UR4, 0x100000, URZ ;  /* 0x0010000004047890 */ /* 0x000fc8000fffe1ff */
[----:B------:R-:W-:Y:S02]  /*1890*/  USHF.L.U32 UR5, UR4, 0xb, URZ ;  /* 0x0000000b04057899 */ /* 0x000fe400080006ff */
[----:B------:R-:W-:Y:S01]  /*18a0*/  USHF.L.U32 UR4, UR4, 0x1, URZ ;  /* 0x0000000104047899 */ /* 0x000fe200080006ff */
[----:B------:R-:W1:Y:S03]  /*18b0*/  FENCE.VIEW.ASYNC.S ;  /* 0x00000000000073c6 */ /* 0x000e660000000000 */
[----:B-1----:R1:W2:Y:S08]  /*18c0*/  SYNCS.EXCH.64 URZ, [UR12+0x12010], UR8 ;  /* 0x012010080cff75b2 */ /* 0x0022b00008000100 */
[----:B------:R1:W4:Y:S01]  /*18d0*/  SYNCS.EXCH.64 URZ, [UR12+0x12030], UR4 ;  /* 0x012030040cff75b2 */ /* 0x0003220008000100 */
[----:B------:R-:W-:Y:S01]  /*18e0*/  NOP ;  /* 0x0000000000007918 */ /* 0x000fe20000000000 */
.L_x_56:
[----:B-1----:R-:W-:Y:S05]  /*18f0*/  BSYNC.RECONVERGENT B3 ;  /* 0x0000000000037941 */ /* 0x002fea0003800200 */
.L_x_55:
[----:B------:R-:W-:Y:S05]  /*1900*/  @!P0 BRA `(.L_x_57) ;  /* 0x0000000800388947 */ /* 0x000fea0003800000 */
[----:B--2-4-:R-:W-:Y:S01]  /*1910*/  BAR.SYNC.DEFER_BLOCKING 0x0 ;  /* 0x0000000000007b1d */ /* 0x014fe20000010000 */
[----:B------:R-:W-:Y:S01]  /*1920*/  ELECT P1, URZ, PT ;  /* 0x0000000000ff782f */ /* 0x000fe20003820000 */
[----:B------:R-:W-:Y:S01]  /*1930*/  @!P3 IMAD.MOV.U32 R2, RZ, RZ, 0x6000 ;  /* 0x00006000ff02b424 */ /* 0x000fe200078e00ff */
[----:B------:R-:W-:Y:S02]  /*1940*/  ULOP3.LUT UR6, UR13, 0x1, URZ, 0xc0, !UPT ;  /* 0x000000010d067892 */ /* 0x000fe4000f8ec0ff */
[----:B------:R-:W-:Y:S01]  /*1950*/  ISETP.LT.U32.AND P1, PT, R132, 0x20, P1 ;  /* 0x000000208400780c */ /* 0x000fe20000f21070 */
[----:B------:R-:W-:Y:S02]  /*1960*/  UIADD3 UR4, UPT, UPT, UR12, 0xc000, URZ ;  /* 0x0000c0000c047890 */ /* 0x000fe4000fffe0ff */
[----:B------:R-:W-:Y:S02]  /*1970*/  ULEA UR28, UR6, UR12, 0xd ;  /* 0x0000000c061c7291 */ /* 0x000fe4000f8e68ff */
[----:B------:R-:W-:Y:S01]  /*1980*/  ULEA UR30, UR6, UR16, 0x7 ;  /* 0x00000010061e7291 */ /* 0x000fe2000f8e38ff */
[----:B------:R-:W-:Y:S01]  /*1990*/  UMOV UR7, UR11 ;  /* 0x0000000b00077c82 */ /* 0x000fe20008000000 */
[----:B------:R-:W-:-:S04]  /*19a0*/  ELECT P0, URZ, PT ;  /* 0x0000000000ff782f */ /* 0x000fc80003800000 */
[----:B------:R-:W-:Y:S02]  /*19b0*/  ISETP.LT.U32.AND P0, PT, R132, 0x40, P0 ;  /* 0x000000408400780c */ /* 0x000fe40000701070 */
[----:B------:R-:W-:Y:S01]  /*19c0*/  VOTEU.ANY UP0, P1 ;  /* 0x0000000000ff7886 */ /* 0x000fe20000800100 */
[----:B------:R-:W-:-:S04]  /*19d0*/  VOTEU.ANY UP2, P1 ;  /* 0x0000000000ff7886 */ /* 0x000fc80000840100 */
[----:B------:R-:W-:Y:S02]  /*19e0*/  @UP0 UIADD3 UR5, UPT, UPT, UR12, 0x12000, URZ ;  /* 0x000120000c050890 */ /* 0x000fe4000fffe0ff */
[----:B------:R1:W-:Y:S01]  /*19f0*/  @!P3 SYNCS.ARRIVE.TRANS64 RZ, [UR12+0x12000], R2 ;  /* 0x01200002ffffb9a7 */ /* 0x0003e2000800000c */
[----:B------:R-:W-:Y:S01]  /*1a00*/  @UP0 UMOV UR6, URZ ;  /* 0x000000ff00060c82 */ /* 0x000fe20008000000 */
[----:B------:R-:W-:Y:S01]  /*1a10*/  BAR.SYNC.DEFER_BLOCKING 0x0 ;  /* 0x0000000000007b1d */ /* 0x000fe20000010000 */
[----:B------:R-:W-:-:S05]  /*1a20*/  UISETP.NE.U32.AND UP0, UPT, UR13, URZ, UPT ;  /* 0x000000ff0d00728c */ /* 0x000fca000bf05070 */
[----:B------:R-:W-:Y:S01]  /*1a30*/  VOTEU.ANY UP1, P0 ;  /* 0x0000000000ff7886 */ /* 0x000fe20000020100 */
[----:B------:R-:W-:-:S04]  /*1a40*/  VOTEU.ANY UP3, P0 ;  /* 0x0000000000ff7886 */ /* 0x000fc80000060100 */
[----:B------:R-:W-:Y:S01]  /*1a50*/  @UP1 UIADD3 UR29, UPT, UPT, UR12, 0x12000, URZ ;  /* 0x000120000c1d1890 */ /* 0x000fe2000fffe0ff */
[----:B------:R-:W-:Y:S01]  /*1a60*/  @UP1 UMOV UR31, URZ ;  /* 0x000000ff001f1c82 */ /* 0x000fe20008000000 */
[----:B------:R1:W-:Y:S01]  /*1a70*/  @UP2 UTMALDG.2D [UR4], [UR20] ;  /* 0x00000004140025b4 */ /* 0x0003e20008008000 */
[----:B------:R2:W-:Y:S06]  /*1a80*/  MEMBAR.ALL.CTA ;  /* 0x0000000000007992 */ /* 0x0005ec0000008000 */
[----:B--2---:R-:W2:Y:S02]  /*1a90*/  FENCE.VIEW.ASYNC.S ;  /* 0x00000000000073c6 */ /* 0x004ea40000000000 */
[----:B--2---:R-:W-:Y:S06]  /*1aa0*/  BAR.SYNC.DEFER_BLOCKING 0x0 ;  /* 0x0000000000007b1d */ /* 0x004fec0000010000 */
[----:B------:R1:W-:Y:S02]  /*1ab0*/  @UP3 UTMALDG.2D [UR28], [UR22] ;  /* 0x0000001c160035b4 */ /* 0x0003e40008008000 */
[----:B------:R-:W-:Y:S06]  /*1ac0*/  BAR.SYNC.DEFER_BLOCKING 0x0 ;  /* 0x0000000000007b1d */ /* 0x000fec0000010000 */
[----:B------:R-:W2:Y:S02]  /*1ad0*/  SYNCS.PHASECHK.TRANS64.TRYWAIT P0, [UR12+0x12000], RZ ;  /* 0x012000ffff0075a7 */ /* 0x000ea4000800110c */
[----:B-12---:R-:W-:Y:S05]  /*1ae0*/  @!P0 BRA `(.L_x_58) ;  /* 0x00000010005c8947 */ /* 0x006fea0003800000 */
.L_x_74:
[----:B------:R-:W-:Y:S05]  /*1af0*/  BRA.U UP0, `(.L_x_59) ;  /* 0x0000000100587547 */ /* 0x000fea000b800000 */
[----:B------:R-:W-:Y:S02]  /*1b00*/  USHF.R.U32.HI UR6, URZ, 0x4, UR12 ;  /* 0x00000004ff067899 */ /* 0x000fe4000801160c */
[----:B------:R-:W-:Y:S02]  /*1b10*/  USHF.R.U32.HI UR4, URZ, 0x4, UR4 ;  /* 0x00000004ff047899 */ /* 0x000fe40008011604 */
[----:B------:R-:W-:Y:S02]  /*1b20*/  USGXT.U32 UR6, UR6, 0xe ;  /* 0x0000000e0606789a */ /* 0x000fe40008000000 */
[----:B------:R-:W-:Y:S01]  /*1b30*/  USGXT.U32 UR4, UR4, 0xe ;  /* 0x0000000e0404789a */ /* 0x000fe20008000000 */
[----:B------:R-:W-:Y:S01]  /*1b40*/  UMOV UR18, 0x2000100 ;  /* 0x0200010000127882 */ /* 0x000fe20000000000 */
[----:B------:R-:W-:Y:S01]  /*1b50*/  UMOV UR19, 0x40004040 ;  /* 0x4000404000137882 */ /* 0x000fe20000000000 */
[----:B------:R-:W-:Y:S01]  /*1b60*/  UMOV UR7, URZ ;  /* 0x000000ff00077c82 */ /* 0x000fe20008000000 */
[----:B------:R-:W-:Y:S01]  /*1b70*/  UMOV UR8, 0xfffffffe ;  /* 0xfffffffe00087882 */ /* 0x000fe20000000000 */
[----:B------:R-:W-:Y:S01]  /*1b80*/  UMOV UR9, 0x7fffbfdf ;  /* 0x7fffbfdf00097882 */ /* 0x000fe20000000000 */
[----:B------:R-:W-:Y:S01]  /*1b90*/  UMOV UR5, URZ ;  /* 0x000000ff00057c82 */ /* 0x000fe20008000000 */
[----:B------:R-:W-:-:S02]  /*1ba0*/  UIADD3.64 UR18, UPT, UPT, UR6, UR18, URZ ;  /* 0x0000001206127297 */ /* 0x000fc4000fffe0ff */
[----:B------:R-:W-:Y:S02]  /*1bb0*/  ULOP3.LUT UR6, UR6, 0x2000000, URZ, 0xfc, !UPT ;  /* 0x0200000006067892 */ /* 0x000fe4000f8efcff */
[----:B------:R-:W-:Y:S01]  /*1bc0*/  UIADD3.64 UR8, UPT, UPT, UR4, -UR8, URZ ;  /* 0x8000000804087297 */ /* 0x000fe2000fffe0ff */
[----:B------:R-:W-:Y:S01]  /*1bd0*/  UMOV UR26, 0x0 ;  /* 0x00000000001a7882 */ /* 0x000fe20000000000 */
[----:B------:R-:W-:Y:S01]  /*1be0*/  UMOV UR27, 0x8410010 ;  /* 0x08410010001b7882 */ /* 0x000fe20000000000 */
[----:B------:R-:W-:Y:S01]  /*1bf0*/  UMOV UR5, 0x80004020 ;  /* 0x8000402000057882 */ /* 0x000fe20000000000 */
[----:B------:R-:W-:Y:S01]  /*1c00*/  UMOV UR7, 0x40004040 ;  /* 0x4000404000077882 */ /* 0x000fe20000000000 */
[----:B------:R-:W-:Y:S01]  /*1c10*/  UMOV UR28, 0x0 ;  /* 0x00000000001c7882 */ /* 0x000fe20000000000 */
[----:B------:R-:W-:Y:S01]  /*1c20*/  UMOV UR29, 0x8410010 ;  /* 0x08410010001d7882 */ /* 0x000fe20000000000 */
[----:B------:R1:W-:Y:S02]  /*1c30*/  UTCQMMA gdesc[UR4], gdesc[UR6], tmem[UR24], tmem[UR26], idesc[UR27], !UPT ;  /* 0x00ff1a06040075ea */ /* 0x0003e4000f800318 */
[----:B------:R1:W-:Y:S01]  /*1c40*/  UTCQMMA gdesc[UR8], gdesc[UR18], tmem[UR24], tmem[UR28], idesc[UR29], UPT ;  /* 0x00ff1c12080075ea */ /* 0x0003e2000b800318 */
[----:B------:R-:W-:-:S02]  /*1c50*/  NOP ;  /* 0x0000000000007918 */ /* 0x000fc40000000000 */
.L_x_59:
[----:B------:R-:W-:Y:S01]  /*1c60*/  ELECT P0, URZ, PT ;  /* 0x0000000000ff782f */ /* 0x000fe20003800000 */
[----:B-1----:R-:W-:Y:S01]  /*1c70*/  UMOV UR4, UR10 ;  /* 0x0000000a00047c82 */ /* 0x002fe20008000000 */
[----:B------:R-:W-:Y:S02]  /*1c80*/  UMOV UR5, URZ ;  /* 0x000000ff00057c82 */ /* 0x000fe40008000000 */
[----:B------:R-:W-:-:S13]  /*1c90*/  ISETP.LT.U32.AND P0, PT, R132, 0x20, P0 ;  /* 0x000000208400780c */ /* 0x000fda0000701070 */
[----:B------:R-:W-:Y:S01]  /*1ca0*/  VOTEU.ANY UP0, P0 ;  /* 0x0000000000ff7886 */ /* 0x000fe20000000100 */
[----:B------:R-:W-:Y:S01]  /*1cb0*/  VOTEU.ANY UP1, P0 ;  /* 0x0000000000ff7886 */ /* 0x000fe20000020100 */
[----:B------:R-:W-:-:S03]  /*1cc0*/  ISETP.GE.U32.AND P0, PT, R10, 0x41, PT ;  /* 0x000000410a00780c */ /* 0x000fc60003f06070 */
[----:B------:R-:W-:Y:S02]  /*1cd0*/  @UP0 UMOV UR4, UR4 ;  /* 0x0000000400040c82 */ /* 0x000fe40008000000 */
[----:B------:R1:W-:Y:S01]  /*1ce0*/  @UP1 UTCBAR [UR4], URZ ;  /* 0x000000ff040013e9 */ /* 0x0003e200080000ff */
[----:B------:R-:W-:Y:S06]  /*1cf0*/  BAR.SYNC.DEFER_BLOCKING 0x0 ;  /* 0x0000000000007b1d */ /* 0x000fec0000010000 */
[----:B------:R-:W2:Y:S02]  /*1d00*/  SYNCS.PHASECHK.TRANS64.TRYWAIT P1, [UR12+0x12020], RZ ;  /* 0x012020ffff0075a7 */ /* 0x000ea4000802110c */
[----:B-12---:R-:W-:Y:S05]  /*1d10*/  @!P1 BRA `(.L_x_60) ;  /* 0x0000000c00dc9947 */ /* 0x006fea0003800000 */
.L_x_75:
[----:B------:R-:W-:Y:S01]  /*1d20*/  IMAD.MOV.U32 R2, RZ, RZ, RZ ;  /* 0x000000ffff027224 */ /* 0x000fe200078e00ff */
[----:B------:R-:W-:Y:S06]  /*1d30*/  @!P0 BRA `(.L_x_57) ;  /* 0x00000004002c8947 */ /* 0x000fec0003800000 */
[----:B------:R-:W1:Y:S01]  /*1d40*/  LDCU UR19, c[0x0][0x3a0] ;  /* 0x00007400ff1377ac */ /* 0x000e620008000800 */
[----:B------:R-:W-:Y:S01]  /*1d50*/  UMOV UR17, 0x1 ;  /* 0x0000000100117882 */ /* 0x000fe20000000000 */
[----:B------:R-:W-:-:S05]  /*1d60*/  UMOV UR10, 0x40 ;  /* 0x00000040000a7882 */ /* 0x000fca0000000000 */
.L_x_64:
[----:B------:R-:W-:Y:S01]  /*1d70*/  BAR.SYNC.DEFER_BLOCKING 0x0 ;  /* 0x0000000000007b1d */ /* 0x000fe20000010000 */
[----:B------:R-:W-:Y:S01]  /*1d80*/  ULEA UR18, UR17, UR12, 0x3 ;  /* 0x0000000c11127291 */ /* 0x000fe2000f8e18ff */
[----:B------:R-:W-:Y:S01]  /*1d90*/  @!P3 IMAD.MOV.U32 R3, RZ, RZ, 0x6000 ;  /* 0x00006000ff03b424 */ /* 0x000fe200078e00ff */
[----:B------:R-:W-:Y:S01]  /*1da0*/  ELECT P1, URZ, PT ;  /* 0x0000000000ff782f */ /* 0x000fe20003820000 */
[----:B------:R-:W-:-:S03]  /*1db0*/  ULEA UR8, UR17, UR12, 0xd ;  /* 0x0000000c11087291 */ /* 0x000fc6000f8e68ff */
[----:B------:R-:W-:Y:S02]  /*1dc0*/  ISETP.LT.U32.AND P1, PT, R132, 0x20, P1 ;  /* 0x000000208400780c */ /* 0x000fe40000f21070 */
[----:B------:R-:W-:Y:S01]  /*1dd0*/  ELECT P0, URZ, PT ;  /* 0x0000000000ff782f */ /* 0x000fe20003800000 */
[----:B------:R-:W-:-:S03]  /*1de0*/  UIADD3 UR8, UPT, UPT, UR8, 0xc000, URZ ;  /* 0x0000c00008087890 */ /* 0x000fc6000fffe0ff */
[----:B------:R-:W-:Y:S01]  /*1df0*/  ISETP.LT.U32.AND P0, PT, R132, 0x40, P0 ;  /* 0x000000408400780c */ /* 0x000fe20000701070 */
[----:B------:R-:W-:Y:S02]  /*1e00*/  ULEA UR4, UR17, UR12, 0xe ;  /* 0x0000000c11047291 */ /* 0x000fe4000f8e70ff */
[----:B------:R-:W-:Y:S01]  /*1e10*/  ULOP3.LUT UR5, UR13, 0x1, URZ, 0xc0, !UPT ;  /* 0x000000010d057892 */ /* 0x000fe2000f8ec0ff */
[----:B------:R-:W-:-:S03]  /*1e20*/  UMOV UR31, UR10 ;  /* 0x0000000a001f7c82 */ /* 0x000fc60008000000 */
[----:B------:R-:W-:Y:S01]  /*1e30*/  ULEA UR28, UR5, UR4, 0xd ;  /* 0x00000004051c7291 */ /* 0x000fe2000f8e68ff */
[----:B------:R-:W-:Y:S01]  /*1e40*/  VOTEU.ANY UP0, P1 ;  /* 0x0000000000ff7886 */ /* 0x000fe20000800100 */
[----:B------:R-:W-:Y:S01]  /*1e50*/  ULEA UR30, UR5, UR16, 0x7 ;  /* 0x00000010051e7291 */ /* 0x000fe2000f8e38ff */
[----:B------:R2:W-:Y:S03]  /*1e60*/  @!P3 SYNCS.ARRIVE.TRANS64 RZ, [UR18+0x12000], R3 ;  /* 0x01200003ffffb9a7 */ /* 0x0005e60008000012 */
[----:B------:R-:W-:Y:S01]  /*1e70*/  VOTEU.ANY UP1, P0 ;  /* 0x0000000000ff7886 */ /* 0x000fe20000020100 */
[----:B------:R-:W-:Y:S01]  /*1e80*/  @UP0 UIADD3 UR9, UPT, UPT, UR18, 0x12000, URZ ;  /* 0x0001200012090890 */ /* 0x000fe2000fffe0ff */
[----:B------:R-:W-:Y:S01]  /*1e90*/  VOTEU.ANY UP0, P1 ;  /* 0x0000000000ff7886 */ /* 0x000fe20000800100 */
[----:B------:R-:W-:Y:S02]  /*1ea0*/  BAR.SYNC.DEFER_BLOCKING 0x0 ;  /* 0x0000000000007b1d */ /* 0x000fe40000010000 */
[----:B------:R-:W-:Y:S01]  /*1eb0*/  @UP1 UIADD3 UR29, UPT, UPT, UR18, 0x12000, URZ ;  /* 0x00012000121d1890 */ /* 0x000fe2000fffe0ff */
[----:B--2---:R-:W-:-:S03]  /*1ec0*/  IMAD.U32 R3, R2, -0x80000000, RZ ;  /* 0x8000000002037824 */ /* 0x004fc600078e00ff */
[----:B------:R-:W-:Y:S01]  /*1ed0*/  VOTEU.ANY UP1, P0 ;  /* 0x0000000000ff7886 */ /* 0x000fe20000020100 */
[----:B------:R2:W-:Y:S01]  /*1ee0*/  @UP0 UTMALDG.2D [UR8], [UR20] ;  /* 0x00000008140005b4 */ /* 0x0005e20008008000 */
[----:B------:R-:W-:Y:S01]  /*1ef0*/  UISETP.NE.U32.AND UP0, UPT, UR13, URZ, UPT ;  /* 0x000000ff0d00728c */ /* 0x000fe2000bf05070 */
[----:B------:R4:W-:Y:S06]  /*1f00*/  MEMBAR.ALL.CTA ;  /* 0x0000000000007992 */ /* 0x0009ec0000008000 */
[----:B----4-:R-:W4:Y:S02]  /*1f10*/  FENCE.VIEW.ASYNC.S ;  /* 0x00000000000073c6 */ /* 0x010f240000000000 */
[----:B----4-:R-:W-:Y:S06]  /*1f20*/  BAR.SYNC.DEFER_BLOCKING 0x0 ;  /* 0x0000000000007b1d */ /* 0x010fec0000010000 */
[----:B------:R2:W-:Y:S02]  /*1f30*/  @UP1 UTMALDG.2D [UR28], [UR22] ;  /* 0x0000001c160015b4 */ /* 0x0005e40008008000 */
[----:B------:R-:W-:Y:S06]  /*1f40*/  BAR.SYNC.DEFER_BLOCKING 0x0 ;  /* 0x0000000000007b1d */ /* 0x000fec0000010000 */
[----:B------:R-:W4:Y:S02]  /*1f50*/  SYNCS.PHASECHK.TRANS64.TRYWAIT P0, [UR18+0x12000], R3 ;  /* 0x01200003ff0075a7 */ /* 0x000f240008001112 */
[----:B--2-4-:R-:W-:Y:S05]  /*1f60*/  @!P0 BRA `(.L_x_61) ;  /* 0x0000000c00548947 */ /* 0x014fea0003800000 */
.L_x_76:
[----:B------:R-:W-:Y:S05]  /*1f70*/  BRA.U UP0, `(.L_x_62) ;  /* 0x0000000100507547 */ /* 0x000fea000b800000 */
[----:B------:R-:W-:Y:S02]  /*1f80*/  USHF.R.U32.HI UR6, URZ, 0x4, UR8 ;  /* 0x00000004ff067899 */ /* 0x000fe40008011608 */
[----:B------:R-:W-:Y:S02]  /*1f90*/  USHF.R.U32.HI UR8, URZ, 0x4, UR4 ;  /* 0x00000004ff087899 */ /* 0x000fe40008011604 */
[----:B------:R-:W-:Y:S02]  /*1fa0*/  USGXT.U32 UR6, UR6, 0xe ;  /* 0x0000000e0606789a */ /* 0x000fe40008000000 */
[----:B------:R-:W-:Y:S02]  /*1fb0*/  USGXT.U32 UR8, UR8, 0xe ;  /* 0x0000000e0808789a */ /* 0x000fe40008000000 */
[----:B------:R-:W-:Y:S02]  /*1fc0*/  UIADD3 UR26, UP0, UPT, UR6, 0x2, URZ ;  /* 0x00000002061a7890 */ /* 0x000fe4000ff1e0ff */
[----:B------:R-:W-:Y:S01]  /*1fd0*/  UIADD3 UR28, UP1, UPT, UR8, 0x2000100, URZ ;  /* 0x02000100081c7890 */ /* 0x000fe2000ff3e0ff */
[----:B------:R-:W-:Y:S01]  /*1fe0*/  UMOV UR4, URZ ;  /* 0x000000ff00047c82 */ /* 0x000fe20008000000 */
[----:B------:R-:W-:Y:S01]  /*1ff0*/  UMOV UR5, URZ ;  /* 0x000000ff00057c82 */ /* 0x000fe20008000000 */
[----:B------:R-:W-:-:S02]  /*2000*/  ULOP3.LUT UR8, UR8, 0x2000000, URZ, 0xfc, !UPT ;  /* 0x0200000008087892 */ /* 0x000fc4000f8efcff */
[----:B------:R-:W-:Y:S02]  /*2010*/  UIADD3.X UR27, UPT, UPT, UR4, -0x7fffbfe0, URZ, UP0, !UPT ;  /* 0x80004020041b7890 */ /* 0x000fe400087fe4ff */
[----:B------:R-:W-:Y:S01]  /*2020*/  UIADD3.X UR29, UPT, UPT, UR5, 0x40004040, URZ, UP1, !UPT ;  /* 0x40004040051d7890 */ /* 0x000fe20008ffe4ff */
[----:B------:R-:W-:Y:S01]  /*2030*/  UMOV UR30, 0x0 ;  /* 0x00000000001e7882 */ /* 0x000fe20000000000 */
[----:B------:R-:W-:Y:S01]  /*2040*/  UMOV UR31, 0x8410010 ;  /* 0x08410010001f7882 */ /* 0x000fe20000000000 */
[----:B------:R-:W-:Y:S01]  /*2050*/  UMOV UR7, 0x80004020 ;  /* 0x8000402000077882 */ /* 0x000fe20000000000 */
[----:B------:R-:W-:Y:S01]  /*2060*/  UMOV UR9, 0x40004040 ;  /* 0x4000404000097882 */ /* 0x000fe20000000000 */
[----:B------:R-:W-:Y:S01]  /*2070*/  UMOV UR4, 0x0 ;  /* 0x0000000000047882 */ /* 0x000fe20000000000 */
[----:B------:R-:W-:Y:S01]  /*2080*/  UMOV UR5, 0x8410010 ;  /* 0x0841001000057882 */ /* 0x000fe20000000000 */
[----:B------:R2:W-:Y:S02]  /*2090*/  UTCQMMA gdesc[UR6], gdesc[UR8], tmem[UR24], tmem[UR30], idesc[UR31], UPT ;  /* 0x00ff1e08060075ea */ /* 0x0005e4000b800318 */
[----:B------:R2:W-:Y:S01]  /*20a0*/  UTCQMMA gdesc[UR26], gdesc[UR28], tmem[UR24], tmem[UR4], idesc[UR5], UPT ;  /* 0x00ff041c1a0075ea */ /* 0x0005e2000b800318 */
[----:B------:R-:W-:-:S02]  /*20b0*/  NOP ;  /* 0x0000000000007918 */ /* 0x000fc40000000000 */
.L_x_62:
[----:B------:R-:W-:Y:S01]  /*20c0*/  ELECT P0, URZ, PT ;  /* 0x0000000000ff782f */ /* 0x000fe20003800000 */
[----:B--2---:R-:W-:-:S03]  /*20d0*/  UIADD3 UR4, UPT, UPT, UR18, 0x12020, URZ ;  /* 0x0001202012047890 */ /* 0x004fc6000fffe0ff */
[----:B------:R-:W-:Y:S01]  /*20e0*/  ISETP.LT.U32.AND P0, PT, R132, 0x20, P0 ;  /* 0x000000208400780c */ /* 0x000fe20000701070 */
[----:B------:R-:W-:-:S12]  /*20f0*/  UMOV UR5, URZ ;  /* 0x000000ff00057c82 */ /* 0x000fd80008000000 */
[----:B------:R-:W-:Y:S01]  /*2100*/  VOTEU.ANY UP0, P0 ;  /* 0x0000000000ff7886 */ /* 0x000fe20000000100 */
[----:B------:R-:W-:-:S04]  /*2110*/  VOTEU.ANY UP1, P0 ;  /* 0x0000000000ff7886 */ /* 0x000fc80000020100 */
[----:B------:R-:W-:Y:S02]  /*2120*/  @UP0 UMOV UR4, UR4 ;  /* 0x0000000400040c82 */ /* 0x000fe40008000000 */
[----:B------:R2:W-:Y:S01]  /*2130*/  @UP1 UTCBAR [UR4], URZ ;  /* 0x000000ff040013e9 */ /* 0x0005e200080000ff */
[----:B------:R-:W-:Y:S06]  /*2140*/  BAR.SYNC.DEFER_BLOCKING 0x0 ;  /* 0x0000000000007b1d */ /* 0x000fec0000010000 */
[----:B------:R-:W4:Y:S02]  /*2150*/  SYNCS.PHASECHK.TRANS64.TRYWAIT P0, [UR18+0x12020], R3 ;  /* 0x01202003ff0075a7 */ /* 0x000f240008001112 */
[----:B--2-4-:R-:W-:Y:S05]  /*2160*/  @!P0 BRA `(.L_x_63) ;  /* 0x0000000800e08947 */ /* 0x014fea0003800000 */
.L_x_77:
[----:B------:R-:W-:Y:S02]  /*2170*/  UIADD3 UR17, UPT, UPT, UR17, 0x1, URZ ;  /* 0x0000000111117890 */ /* 0x000fe4000fffe0ff */
[----:B------:R-:W-:Y:S02]  /*2180*/  UIADD3 UR10, UPT, UPT, UR10, 0x40, URZ ;  /* 0x000000400a0a7890 */ /* 0x000fe4000fffe0ff */
[----:B------:R-:W-:-:S04]  /*2190*/  UISETP.NE.U32.AND UP0, UPT, UR17, 0x3, UPT ;  /* 0x000000031100788c */ /* 0x000fc8000bf05070 */
[----:B------:R-:W-:Y:S02]  /*21a0*/  USEL UR17, UR17, URZ, UP0 ;  /* 0x000000ff11117287 */ /* 0x000fe40008000000 */
[----:B------:R-:W-:Y:S02]  /*21b0*/  USEL UR4, URZ, 0x1, UP0 ;  /* 0x00000001ff047887 */ /* 0x000fe40008000000 */
[----:B-1----:R-:W-:-:S04]  /*21c0*/  UISETP.GE.AND UP0, UPT, UR10, UR19, UPT ;  /* 0x000000130a00728c */ /* 0x002fc8000bf06270 */
[----:B------:R-:W-:-:S05]  /*21d0*/  LOP3.LUT R2, R2, UR4, RZ, 0x3c, !PT ;  /* 0x0000000402027c12 */ /* 0x000fca000f8e3cff */
[----:B------:R-:W-:Y:S05]  /*21e0*/  BRA.U !UP0, `(.L_x_64) ;  /* 0xfffffff908e07547 */ /* 0x000fea000b83ffff */
.L_x_57:
[----:B--2-4-:R-:W-:Y:S06]  /*21f0*/  BAR.SYNC.DEFER_BLOCKING 0x0 ;  /* 0x0000000000007b1d */ /* 0x014fec0000010000 */
[----:B------:R-:W-:Y:S04]  /*2200*/  BSSY.RECONVERGENT B3, `(.L_x_65) ;  /* 0x0000004000037945 */ /* 0x000fe80003800200 */
[----:B------:R-:W-:Y:S05]  /*2210*/  @P3 BRA `(.L_x_66) ;  /* 0x0000000000083947 */ /* 0x000fea0003800000 */
[----:B------:R-:W1:Y:S02]  /*2220*/  SYNCS.CCTL.IV [UR12+0x12000] ;  /* 0x01200000ff0079b1 */ /* 0x000e64000800000c */
[----:B-1----:R-:W1:Y:S02]  /*2230*/  SYNCS.CCTL.IV [UR12+0x12020] ;  /* 0x01202000ff0079b1 */ /* 0x002e64000800000c */
.L_x_66:
[----:B------:R-:W-:Y:S05]  /*2240*/  BSYNC.RECONVERGENT B3 ;  /* 0x0000000000037941 */ /* 0x000fea0003800200 */
.L_x_65:
[----:B-1----:R-:W-:Y:S06]  /*2250*/  BAR.SYNC.DEFER_BLOCKING 0x0 ;  /* 0x0000000000007b1d */ /* 0x002fec0000010000 */
[----:B------:R-:W-:Y:S04]  /*2260*/  BSSY.RECONVERGENT B3, `(.L_x_67) ;  /* 0x0000004000037945 */ /* 0x000fe80003800200 */
[----:B------:R-:W-:Y:S05]  /*2270*/  @P3 BRA `(.L_x_68) ;  /* 0x0000000000083947 */ /* 0x000fea0003800000 */
[----:B------:R-:W1:Y:S02]  /*2280*/  SYNCS.CCTL.IV [UR12+0x12008] ;  /* 0x01200800ff0079b1 */ /* 0x000e64000800000c */
[----:B-1----:R-:W1:Y:S02]  /*2290*/  SYNCS.CCTL.IV [UR12+0x12028] ;  /* 0x01202800ff0079b1 */ /* 0x002e64000800000c */
.L_x_68:
[----:B------:R-:W-:Y:S05]  /*22a0*/  BSYNC.RECONVERGENT B3 ;  /* 0x0000000000037941 */ /* 0x000fea0003800200 */
.L_x_67:
[----:B-1----:R-:W-:Y:S06]  /*22b0*/  BAR.SYNC.DEFER_BLOCKING 0x0 ;  /* 0x0000000000007b1d */ /* 0x002fec0000010000 */
[----:B------:R-:W-:Y:S04]  /*22c0*/  BSSY.RECONVERGENT B3, `(.L_x_69) ;  /* 0x0000004000037945 */ /* 0x000fe80003800200 */
[----:B------:R-:W-:Y:S05]  /*22d0*/  @P3 BRA `(.L_x_70) ;  /* 0x0000000000083947 */ /* 0x000fea0003800000 */
[----:B------:R-:W1:Y:S02]  /*22e0*/  SYNCS.CCTL.IV [UR12+0x12010] ;  /* 0x01201000ff0079b1 */ /* 0x000e64000800000c */
[----:B-1----:R-:W1:Y:S02]  /*22f0*/  SYNCS.CCTL.IV [UR12+0x12030] ;  /* 0x01203000ff0079b1 */ /* 0x002e64000800000c */
.L_x_70:
[----:B------:R-:W-:Y:S05]  /*2300*/  BSYNC.RECONVERGENT B3 ;  /* 0x0000000000037941 */ /* 0x000fea0003800200 */
.L_x_69:
[----:B------:R-:W-:Y:S01]  /*2310*/  USHF.L.U32 UR4, UR13, 0x15, URZ ;  /* 0x000000150d047899 */ /* 0x000fe200080006ff */
[C---:B------:R-:W-:Y:S01]  /*2320*/  IMAD.SHL.U32 R2, R0.reuse, 0x80, RZ ;  /* 0x0000008000027824 */ /* 0x040fe200078e00ff */
[----:B------:R-:W-:Y:S01]  /*2330*/  USHF.L.U32 UR5, UR13, 0x5, URZ ;  /* 0x000000050d057899 */ /* 0x000fe200080006ff */
[----:B------:R-:W-:Y:S01]  /*2340*/  IMAD.SHL.U32 R3, R0, 0x10, RZ ;  /* 0x0000001000037824 */ /* 0x000fe200078e00ff */
[----:B------:R-:W-:Y:S02]  /*2350*/  ULOP3.LUT UR4, UR4, 0x600000, URZ, 0xc0, !UPT ;  /* 0x0060000004047892 */ /* 0x000fe4000f8ec0ff */
[----:B------:R-:W-:Y:S01]  /*2360*/  ULOP3.LUT UR5, UR5, 0x80, URZ, 0xc0, !UPT ;  /* 0x0000008005057892 */ /* 0x000fe2000f8ec0ff */
[----:B------:R-:W-:Y:S02]  /*2370*/  LOP3.LUT R2, R2, 0x7f80, RZ, 0xc0, !PT ;  /* 0x00007f8002027812 */ /* 0x000fe400078ec0ff */
[----:B------:R-:W-:Y:S01]  /*2380*/  ELECT P0, URZ, PT ;  /* 0x0000000000ff782f */ /* 0x000fe20003800000 */
[----:B------:R-:W-:Y:S01]  /*2390*/  UIADD3 UR4, UPT, UPT, UR5, UR4, UR24 ;  /* 0x0000000405047290 */ /* 0x000fe2000fffe018 */
[----:B------:R-:W-:Y:S01]  /*23a0*/  LOP3.LUT R2, R2, 0x70, R3, 0xf8, !PT ;  /* 0x0000007002027812 */ /* 0x000fe200078ef803 */
[----:B------:R-:W-:Y:S01]  /*23b0*/  ULOP3.LUT UR13, UR13, 0x1, URZ, 0xc0, !UPT ;  /* 0x000000010d0d7892 */ /* 0x000fe2000f8ec0ff */
[----:B------:R-:W-:Y:S01]  /*23c0*/  ISETP.LT.U32.AND P0, PT, R132, 0x40, P0 ;  /* 0x000000408400780c */ /* 0x000fe20000701070 */
[----:B------:R-:W-:Y:S01]  /*23d0*/  UMOV UR6, UR11 ;  /* 0x0000000b00067c82 */ /* 0x000fe20008000000 */
[C---:B------:R-:W-:Y:S01]  /*23e0*/  LOP3.LUT R0, R2.reuse, 0x10, RZ, 0x3c, !PT ;  /* 0x0000001002007812 */ /* 0x040fe200078e3cff */
[----:B------:R-:W-:Y:S01]  /*23f0*/  ULEA UR5, UR13, UR16, 0x7 ;  /* 0x000000100d057291 */ /* 0x000fe2000f8e38ff */
[----:B------:R-:W-:-:S02]  /*2400*/  LOP3.LUT R3, R2, 0x20, RZ, 0x3c, !PT ;  /* 0x0000002002037812 */ /* 0x000fc400078e3cff */
[----:B---3--:R-:W2:Y:S01]  /*2410*/  LDTM.x128 R4, tmem[UR4] ;  /* 0x00000004000479ee */ /* 0x008ea200083c0000 */
[----:B------:R-:W-:Y:S01]  /*2420*/  NOP ;  /* 0x0000000000007918 */ /* 0x000fe20000000000 */
[----:B------:R-:W-:-:S05]  /*2430*/  ULEA UR4, UR13, UR12, 0xe ;  /* 0x0000000c0d047291 */ /* 0x000fca000f8e70ff */
[----:B--2---:R-:W-:Y:S01]  /*2440*/  VOTEU.ANY UP1, P0 ;  /* 0x0000000000ff7886 */ /* 0x004fe20000020100 */
[----:B------:R-:W-:Y:S01]  /*2450*/  VOTEU.ANY UP0, P0 ;  /* 0x0000000000ff7886 */ /* 0x000fe20000000100 */
[----:B------:R-:W-:Y:S02]  /*2460*/  F2FP.SATFINITE.E4M3.F32.PACK_AB_MERGE_C R6, R7, R6, RZ ;  /* 0x000000060706723e */ /* 0x000fe400048070ff */
[----:B------:R-:W-:Y:S02]  /*2470*/  F2FP.SATFINITE.E4M3.F32.PACK_AB_MERGE_C R10, R11, R10, RZ ;  /* 0x0000000a0b0a723e */ /* 0x000fe400048070ff */
[----:B------:R-:W-:Y:S02]  /*2480*/  F2FP.SATFINITE.E4M3.F32.PACK_AB_MERGE_C R14, R15, R14, RZ ;  /* 0x0000000e0f0e723e */ /* 0x000fe400048070ff */
[----:B------:R-:W-:Y:S02]  /*2490*/  F2FP.SATFINITE.E4M3.F32.PACK_AB_MERGE_C R7, R19, R18, RZ ;  /* 0x000000121307723e */ /* 0x000fe400048070ff */
[----:B------:R-:W-:-:S02]  /*24a0*/  F2FP.SATFINITE.E4M3.F32.PACK_AB_MERGE_C R22, R23, R22, RZ ;  /* 0x000000161716723e */ /* 0x000fc400048070ff */
[----:B------:R-:W-:Y:S02]  /*24b0*/  F2FP.SATFINITE.E4M3.F32.PACK_AB_MERGE_C R26, R27, R26, RZ ;  /* 0x0000001a1b1a723e */ /* 0x000fe400048070ff */
        /* <DEDUP_REMOVED lines=11> */
[----:B------:R-:W-:Y:S02]  /*2570*/  F2FP.SATFINITE.E4M3.F32.PACK_AB_MERGE_C R4, R5, R4, R6 ;  /* 0x000000040504723e */ /* 0x000fe40004807006 */
[----:B------:R-:W-:Y:S02]  /*2580*/  F2FP.SATFINITE.E4M3.F32.PACK_AB_MERGE_C R74, R75, R74, RZ ;  /* 0x0000004a4b4a723e */ /* 0x000fe400048070ff */
[----:B------:R-:W-:Y:S02]  /*2590*/  F2FP.SATFINITE.E4M3.F32.PACK_AB_MERGE_C R78, R79, R78, RZ ;  /* 0x0000004e4f4e723e */ /* 0x000fe400048070ff */
[----:B------:R-:W-:Y:S02]  /*25a0*/  F2FP.SATFINITE.E4M3.F32.PACK_AB_MERGE_C R82, R83, R82, RZ ;  /* 0x000000525352723e */ /* 0x000fe400048070ff */
[----:B------:R-:W-:Y:S02]  /*25b0*/  F2FP.SATFINITE.E4M3.F32.PACK_AB_MERGE_C R86, R87, R86, RZ ;  /* 0x000000565756723e */ /* 0x000fe400048070ff */
[----:B------:R-:W-:-:S02]  /*25c0*/  F2FP.SATFINITE.E4M3.F32.PACK_AB_MERGE_C R5, R9, R8, R10 ;  /* 0x000000080905723e */ /* 0x000fc4000480700a */
[----:B------:R-:W-:Y:S02]  /*25d0*/  F2FP.SATFINITE.E4M3.F32.PACK_AB_MERGE_C R6, R13, R12, R14 ;  /* 0x0000000c0d06723e */ /* 0x000fe4000480700e */
[----:B------:R-:W-:Y:S02]  /*25e0*/  F2FP.SATFINITE.E4M3.F32.PACK_AB_MERGE_C R7, R17, R16, R7 ;  /* 0x000000101107723e */ /* 0x000fe40004807007 */
[----:B------:R-:W-:Y:S02]  /*25f0*/  F2FP.SATFINITE.E4M3.F32.PACK_AB_MERGE_C R20, R21, R20, R22 ;  /* 0x000000141514723e */ /* 0x000fe40004807016 */
[----:B------:R-:W-:Y:S01]  /*2600*/  F2FP.SATFINITE.E4M3.F32.PACK_AB_MERGE_C R90, R91, R90, RZ ;  /* 0x0000005a5b5a723e */ /* 0x000fe200048070ff */
[----:B-1----:R1:W-:Y:S01]  /*2610*/  STS.128 [R2+UR12], R4 ;  /* 0x0000000402007988 */ /* 0x0023e20008000c0c */
[----:B------:R-:W-:Y:S02]  /*2620*/  F2FP.SATFINITE.E4M3.F32.PACK_AB_MERGE_C R94, R95, R94, RZ ;  /* 0x0000005e5f5e723e */ /* 0x000fe400048070ff */
[----:B------:R-:W-:-:S02]  /*2630*/  F2FP.SATFINITE.E4M3.F32.PACK_AB_MERGE_C R98, R99, R98, RZ ;  /* 0x000000626362723e */ /* 0x000fc400048070ff */
[----:B------:R-:W-:Y:S02]  /*2640*/  F2FP.SATFINITE.E4M3.F32.PACK_AB_MERGE_C R102, R103, R102, RZ ;  /* 0x000000666766723e */ /* 0x000fe400048070ff */
[----:B------:R-:W-:Y:S02]  /*2650*/  F2FP.SATFINITE.E4M3.F32.PACK_AB_MERGE_C R21, R25, R24, R26 ;  /* 0x000000181915723e */ /* 0x000fe4000480701a */
[----:B------:R-:W-:Y:S02]  /*2660*/  F2FP.SATFINITE.E4M3.F32.PACK_AB_MERGE_C R22, R29, R28, R30 ;  /* 0x0000001c1d16723e */ /* 0x000fe4000480701e */
[----:B------:R-:W-:Y:S02]  /*2670*/  F2FP.SATFINITE.E4M3.F32.PACK_AB_MERGE_C R23, R33, R32, R23 ;  /* 0x000000202117723e */ /* 0x000fe40004807017 */
[----:B------:R-:W-:Y:S02]  /*2680*/  F2FP.SATFINITE.E4M3.F32.PACK_AB_MERGE_C R36, R37, R36, R38 ;  /* 0x000000242524723e */ /* 0x000fe40004807026 */
[----:B------:R-:W-:Y:S01]  /*2690*/  F2FP.SATFINITE.E4M3.F32.PACK_AB_MERGE_C R106, R107, R106, RZ ;  /* 0x0000006a6b6a723e */ /* 0x000fe200048070ff */
[----:B------:R1:W-:Y:S01]  /*26a0*/  STS.128 [R0+UR12], R20 ;  /* 0x0000001400007988 */ /* 0x0003e20008000c0c */
[----:B------:R-:W-:-:S02]  /*26b0*/  F2FP.SATFINITE.E4M3.F32.PACK_AB_MERGE_C R110, R111, R110, RZ ;  /* 0x0000006e6f6e723e */ /* 0x000fc400048070ff */
[----:B------:R-:W-:Y:S02]  /*26c0*/  F2FP.SATFINITE.E4M3.F32.PACK_AB_MERGE_C R114, R115, R114, RZ ;  /* 0x000000727372723e */ /* 0x000fe400048070ff */
[----:B------:R-:W-:Y:S02]  /*26d0*/  F2FP.SATFINITE.E4M3.F32.PACK_AB_MERGE_C R118, R119, R118, RZ ;  /* 0x000000767776723e */ /* 0x000fe400048070ff */
[----:B------:R-:W-:Y:S02]  /*26e0*/  F2FP.SATFINITE.E4M3.F32.PACK_AB_MERGE_C R37, R41, R40, R42 ;  /* 0x000000282925723e */ /* 0x000fe4000480702a */
[----:B------:R-:W-:Y:S02]  /*26f0*/  F2FP.SATFINITE.E4M3.F32.PACK_AB_MERGE_C R38, R45, R44, R46 ;  /* 0x0000002c2d26723e */ /* 0x000fe4000480702e */
[----:B------:R-:W-:Y:S02]  /*2700*/  F2FP.SATFINITE.E4M3.F32.PACK_AB_MERGE_C R39, R49, R48, R50 ;  /* 0x000000303127723e */ /* 0x000fe40004807032 */
[----:B------:R-:W-:-:S02]  /*2710*/  F2FP.SATFINITE.E4M3.F32.PACK_AB_MERGE_C R52, R53, R52, R54 ;  /* 0x000000343534723e */ /* 0x000fc40004807036 */
[----:B------:R-:W-:Y:S01]  /*2720*/  F2FP.SATFINITE.E4M3.F32.PACK_AB_MERGE_C R122, R123, R122, RZ ;  /* 0x0000007a7b7a723e */ /* 0x000fe200048070ff */
[----:B------:R1:W-:Y:S01]  /*2730*/  STS.128 [R3+UR12], R36 ;  /* 0x0000002403007988 */ /* 0x0003e20008000c0c */
[----:B------:R-:W-:Y:S02]  /*2740*/  F2FP.SATFINITE.E4M3.F32.PACK_AB_MERGE_C R126, R127, R126, RZ ;  /* 0x0000007e7f7e723e */ /* 0x000fe400048070ff */
[----:B------:R-:W-:Y:S02]  /*2750*/  F2FP.SATFINITE.E4M3.F32.PACK_AB_MERGE_C R130, R131, R130, RZ ;  /* 0x000000828382723e */ /* 0x000fe400048070ff */
[----:B------:R-:W-:Y:S02]  /*2760*/  F2FP.SATFINITE.E4M3.F32.PACK_AB_MERGE_C R53, R57, R56, R58 ;  /* 0x000000383935723e */ /* 0x000fe4000480703a */
[----:B------:R-:W-:Y:S02]  /*2770*/  F2FP.SATFINITE.E4M3.F32.PACK_AB_MERGE_C R54, R61, R60, R62 ;  /* 0x0000003c3d36723e */ /* 0x000fe4000480703e */
[----:B------:R-:W-:-:S02]  /*2780*/  F2FP.SATFINITE.E4M3.F32.PACK_AB_MERGE_C R55, R65, R64, R66 ;  /* 0x000000404137723e */ /* 0x000fc40004807042 */
[----:B------:R-:W-:Y:S02]  /*2790*/  F2FP.SATFINITE.E4M3.F32.PACK_AB_MERGE_C R68, R69, R68, R70 ;  /* 0x000000444544723e */ /* 0x000fe40004807046 */
[----:B------:R-:W-:Y:S02]  /*27a0*/  LOP3.LUT R8, R2, 0x30, RZ, 0x3c, !PT ;  /* 0x0000003002087812 */ /* 0x000fe400078e3cff */
[----:B------:R-:W-:Y:S02]  /*27b0*/  F2FP.SATFINITE.E4M3.F32.PACK_AB_MERGE_C R69, R73, R72, R74 ;  /* 0x000000484945723e */ /* 0x000fe4000480704a */
[----:B------:R-:W-:Y:S01]  /*27c0*/  F2FP.SATFINITE.E4M3.F32.PACK_AB_MERGE_C R70, R77, R76, R78 ;  /* 0x0000004c4d46723e */ /* 0x000fe2000480704e */
[----:B------:R1:W-:Y:S01]  /*27d0*/  STS.128 [R8+UR12], R52 ;  /* 0x0000003408007988 */ /* 0x0003e20008000c0c */
[----:B------:R-:W-:Y:S02]  /*27e0*/  F2FP.SATFINITE.E4M3.F32.PACK_AB_MERGE_C R71, R81, R80, R82 ;  /* 0x000000505147723e */ /* 0x000fe40004807052 */
[----:B------:R-:W-:-:S02]  /*27f0*/  F2FP.SATFINITE.E4M3.F32.PACK_AB_MERGE_C R84, R85, R84, R86 ;  /* 0x000000545554723e */ /* 0x000fc40004807056 */
[C---:B------:R-:W-:Y:S02]  /*2800*/  LOP3.LUT R9, R2.reuse, 0x40, RZ, 0x3c, !PT ;  /* 0x0000004002097812 */ /* 0x040fe400078e3cff */
[----:B------:R-:W-:Y:S02]  /*2810*/  F2FP.SATFINITE.E4M3.F32.PACK_AB_MERGE_C R85, R89, R88, R90 ;  /* 0x000000585955723e */ /* 0x000fe4000480705a */
[----:B------:R-:W-:Y:S01]  /*2820*/  F2FP.SATFINITE.E4M3.F32.PACK_AB_MERGE_C R86, R93, R92, R94 ;  /* 0x0000005c5d56723e */ /* 0x000fe2000480705e */
[----:B------:R1:W-:Y:S01]  /*2830*/  STS.128 [R9+UR12], R68 ;  /* 0x0000004409007988 */ /* 0x0003e20008000c0c */
[----:B------:R-:W-:Y:S02]  /*2840*/  F2FP.SATFINITE.E4M3.F32.PACK_AB_MERGE_C R87, R97, R96, R98 ;  /* 0x000000606157723e */ /* 0x000fe40004807062 */
[----:B------:R-:W-:Y:S02]  /*2850*/  F2FP.SATFINITE.E4M3.F32.PACK_AB_MERGE_C R100, R101, R100, R102 ;  /* 0x000000646564723e */ /* 0x000fe40004807066 */
[----:B------:R-:W-:-:S02]  /*2860*/  LOP3.LUT R10, R2, 0x50, RZ, 0x3c, !PT ;  /* 0x00000050020a7812 */ /* 0x000fc400078e3cff */
[----:B------:R-:W-:Y:S02]  /*2870*/  F2FP.SATFINITE.E4M3.F32.PACK_AB_MERGE_C R101, R105, R104, R106 ;  /* 0x000000686965723e */ /* 0x000fe4000480706a */
[----:B------:R-:W-:Y:S01]  /*2880*/  F2FP.SATFINITE.E4M3.F32.PACK_AB_MERGE_C R102, R109, R108, R110 ;  /* 0x0000006c6d66723e */ /* 0x000fe2000480706e */
[----:B------:R1:W-:Y:S01]  /*2890*/  STS.128 [R10+UR12], R84 ;  /* 0x000000540a007988 */ /* 0x0003e20008000c0c */
[----:B------:R-:W-:Y:S02]  /*28a0*/  F2FP.SATFINITE.E4M3.F32.PACK_AB_MERGE_C R103, R113, R112, R114 ;  /* 0x000000707167723e */ /* 0x000fe40004807072 */
[----:B------:R-:W-:Y:S02]  /*28b0*/  F2FP.SATFINITE.E4M3.F32.PACK_AB_MERGE_C R116, R117, R116, R118 ;  /* 0x000000747574723e */ /* 0x000fe40004807076 */
[----:B------:R-:W-:Y:S02]  /*28c0*/  LOP3.LUT R11, R2, 0x60, RZ, 0x3c, !PT ;  /* 0x00000060020b7812 */ /* 0x000fe400078e3cff */
[----:B------:R-:W-:-:S02]  /*28d0*/  F2FP.SATFINITE.E4M3.F32.PACK_AB_MERGE_C R117, R121, R120, R122 ;  /* 0x000000787975723e */ /* 0x000fc4000480707a */
[----:B------:R-:W-:Y:S01]  /*28e0*/  F2FP.SATFINITE.E4M3.F32.PACK_AB_MERGE_C R118, R125, R124, R126 ;  /* 0x0000007c7d76723e */ /* 0x000fe2000480707e */
[----:B------:R1:W-:Y:S01]  /*28f0*/  STS.128 [R11+UR12], R100 ;  /* 0x000000640b007988 */ /* 0x0003e20008000c0c */
[----:B------:R-:W-:Y:S02]  /*2900*/  F2FP.SATFINITE.E4M3.F32.PACK_AB_MERGE_C R119, R129, R128, R130 ;  /* 0x000000808177723e */ /* 0x000fe40004807082 */
[----:B------:R-:W-:-:S05]  /*2910*/  LOP3.LUT R12, R2, 0x70, RZ, 0x3c, !PT ;  /* 0x00000070020c7812 */ /* 0x000fca00078e3cff */
[----:B------:R1:W-:Y:S01]  /*2920*/  STS.128 [R12+UR12], R116 ;  /* 0x000000740c007988 */ /* 0x0003e20008000c0c */
[----:B------:R2:W-:Y:S06]  /*2930*/  MEMBAR.ALL.CTA ;  /* 0x0000000000007992 */ /* 0x0005ec0000008000 */
[----:B--2---:R-:W2:Y:S02]  /*2940*/  FENCE.VIEW.ASYNC.S ;  /* 0x00000000000073c6 */ /* 0x004ea40000000000 */
[----:B--2---:R-:W-:Y:S06]  /*2950*/  BAR.SYNC.DEFER_BLOCKING 0x0 ;  /* 0x0000000000007b1d */ /* 0x004fec0000010000 */
[----:B------:R1:W-:Y:S01]  /*2960*/  @UP1 UTMASTG.2D [UR4], [UR14] ;  /* 0x000000040e0013b5 */ /* 0x0003e20008008000 */
[----:B------:R0:W-:Y:S01]  /*2970*/  UTMACMDFLUSH ;  /* 0x00000000000079b7 */ /* 0x0001e20000000000 */
[----:B------:R-:W-:-:S04]  /*2980*/  DEPBAR.LE SB0, 0x0 ;  /* 0x000080000000791a */ /* 0x000fc80000000000 */
[----:B------:R-:W-:Y:S08]  /*2990*/  BAR.SYNC.DEFER_BLOCKING 0x0 ;  /* 0x0000000000007b1d */ /* 0x000ff00000010000 */
[----:B------:R-:W-:Y:S06]  /*29a0*/  BAR.SYNC.DEFER_BLOCKING 0x0 ;  /* 0x0000000000007b1d */ /* 0x000fec0000010000 */
[----:B-1----:R-:W-:Y:S05]  /*29b0*/  @P2 BRA `(.L_x_71) ;  /* 0x0000000000a02947 */ /* 0x002fea0003800000 */
[----:B------:R-:W1:Y:S01]  /*29c0*/  S2UR UR5, SR_CgaCtaId ;  /* 0x00000000000579c3 */ /* 0x000e620000008800 */
[----:B------:R-:W-:Y:S01]  /*29d0*/  NOP ;  /* 0x0000000000007918 */ /* 0x000fe20000000000 */
[----:B------:R-:W-:Y:S01]  /*29e0*/  UMOV UR4, 0x50 ;  /* 0x0000005000047882 */ /* 0x000fe20000000000 */
[----:B------:R-:W-:Y:S02]  /*29f0*/  IMAD.U32 R0, RZ, RZ, UR24 ;  /* 0x00000018ff007e24 */ /* 0x000fe4000f8e00ff */
[----:B------:R-:W-:Y:S02]  /*2a00*/  IMAD.MOV.U32 R3, RZ, RZ, 0xff ;  /* 0x000000ffff037424 */ /* 0x000fe400078e00ff */
[----:B------:R-:W-:Y:S01]  /*2a10*/  IMAD.MOV.U32 R7, RZ, RZ, 0x1 ;  /* 0x00000001ff077424 */ /* 0x000fe200078e00ff */
[----:B------:R-:W-:-:S04]  /*2a20*/  LOP3.LUT R0, R0, 0xffff, RZ, 0xc0, !PT ;  /* 0x0000ffff00007812 */ /* 0x000fc800078ec0ff */
[----:B------:R-:W-:-:S05]  /*2a30*/  SHF.R.U32.HI R0, RZ, 0x5, R0 ;  /* 0x00000005ff007819 */ /* 0x000fca0000011600 */
[----:B------:R-:W-:Y:S01]  /*2a40*/  VIADD R2, R0, 0x10 ;  /* 0x0000001000027836 */ /* 0x000fe20000000000 */
[----:B------:R-:W-:Y:S01]  /*2a50*/  SHF.L.U32 R0, R3, R0, RZ ;  /* 0x0000000003007219 */ /* 0x000fe200000006ff */
[----:B-1----:R-:W-:-:S03]  /*2a60*/  ULEA UR6, UR5, UR4, 0x18 ;  /* 0x0000000405067291 */ /* 0x002fc6000f8ec0ff */
[----:B------:R-:W-:-:S04]  /*2a70*/  SHF.L.U32 R3, R7, R2, RZ ;  /* 0x0000000207037219 */ /* 0x000fc800000006ff */
[----:B------:R-:W-:Y:S02]  /*2a80*/  LOP3.LUT R0, R3, R0, RZ, 0xfc, !PT ;  /* 0x0000000003007212 */ /* 0x000fe400078efcff */
[----:B------:R-:W1:Y:S02]  /*2a90*/  LDS R5, [UR6] ;  /* 0x00000006ff057984 */ /* 0x000e640008000800 */
[C---:B------:R-:W-:Y:S02]  /*2aa0*/  LOP3.LUT R2, R0.reuse, 0xffff, RZ, 0xc0, !PT ;  /* 0x0000ffff00027812 */ /* 0x040fe400078ec0ff */
[----:B-1----:R-:W-:-:S04]  /*2ab0*/  LOP3.LUT R3, R0, 0xffff, R5, 0x80, !PT ;  /* 0x0000ffff00037812 */ /* 0x002fc800078e8005 */
[----:B------:R-:W-:-:S13]  /*2ac0*/  ISETP.NE.AND P0, PT, R3, R2, PT ;  /* 0x000000020300720c */ /* 0x000fda0003f05270 */
[----:B------:R-:W-:Y:S05]  /*2ad0*/  @P0 BRA `(.L_x_72) ;  /* 0x0000000000500947 */ /* 0x000fea0003800000 */
[----:B------:R-:W-:Y:S02]  /*2ae0*/  SHF.R.U32.HI R5, RZ, 0x10, R5 ;  /* 0x00000010ff057819 */ /* 0x000fe40000011605 */
[----:B------:R-:W-:-:S04]  /*2af0*/  SHF.R.U32.HI R2, RZ, 0x10, R0 ;  /* 0x00000010ff027819 */ /* 0x000fc80000011600 */
[----:B------:R-:W-:-:S04]  /*2b00*/  LOP3.LUT R5, R5, R2, RZ, 0xc0, !PT ;  /* 0x0000000205057212 */ /* 0x000fc800078ec0ff */
[----:B------:R-:W-:-:S13]  /*2b10*/  ISETP.NE.AND P0, PT, R5, R2, PT ;  /* 0x000000020500720c */ /* 0x000fda0003f05270 */
[----:B------:R-:W-:Y:S05]  /*2b20*/  @P0 BRA `(.L_x_73) ;  /* 0x0000000000300947 */ /* 0x000fea0003800000 */
[----:B------:R-:W-:Y:S01]  /*2b30*/  R2UR UR4, R0 ;  /* 0x00000000000472ca */ /* 0x000fe200000e0000 */
[----:B------:R-:W-:Y:S01]  /*2b40*/  VOTEU.ANY UR5, UPT, PT ;  /* 0x0000000000057886 */ /* 0x000fe200038e0100 */
[----:B------:R-:W1:Y:S01]  /*2b50*/  S2R R0, SR_LANEID ;  /* 0x0000000000007919 */ /* 0x000e620000000000 */
[----:B------:R-:W-:-:S10]  /*2b60*/  UFLO.U32 UR5, UR5 ;  /* 0x00000005000572bd */ /* 0x000fd400080e0000 */
[----:B------:R-:W-:-:S06]  /*2b70*/  ULOP3.LUT UR4, URZ, UR4, URZ, 0x33, !UPT ;  /* 0x00000004ff047292 */ /* 0x000fcc000f8e33ff */
[----:B------:R-:W-:-:S04]  /*2b80*/  IMAD.U32 R2, RZ, RZ, UR4 ;  /* 0x00000004ff027e24 */ /* 0x000fc8000f8e00ff */
[----:B------:R-:W2:Y:S02]  /*2b90*/  REDUX UR7, R2 ;  /* 0x00000000020773c4 */ /* 0x000ea40000000000 */
[----:B------:R3:W-:Y:S01]  /*2ba0*/  UTCATOMSWS.AND URZ, UR4 ;  /* 0x0000000400ff79e3 */ /* 0x0007e20008000000 */
[----:B-1----:R-:W-:Y:S01]  /*2bb0*/  ISETP.EQ.U32.AND P0, PT, R0, UR5, PT ;  /* 0x0000000500007c0c */ /* 0x002fe2000bf02070 */
[----:B--2---:R-:W-:-:S12]  /*2bc0*/  IMAD.U32 R0, RZ, RZ, UR7 ;  /* 0x00000007ff007e24 */ /* 0x004fd8000f8e00ff */
[----:B------:R3:W-:Y:S01]  /*2bd0*/  @P0 ATOMS.AND RZ, [UR6], R0 ;  /* 0x00000000ffff098c */ /* 0x0007e2000a800006 */
[----:B------:R-:W-:Y:S05]  /*2be0*/  BRA `(.L_x_71) ;  /* 0x0000000000147947 */ /* 0x000fea0003800000 */
.L_x_73:
[----:B------:R-:W-:-:S07]  /*2bf0*/  MOV R2, 0x2c10 ;  /* 0x00002c1000027802 */ /* 0x000fce0000000f00 */
[----:B------:R-:W-:Y:S05]  /*2c00*/  CALL.REL.NOINC `($__internal_0_$__cuda_sm10x_tcgen05_guardrail_trap_col_being_dealloced_not_returned_by_alloc) ;  /* 0x0000000000447944 */ /* 0x000fea0003c00000 */
[----:B------:R-:W-:Y:S05]  /*2c10*/  BRA `(.L_x_71) ;  /* 0x0000000000087947 */ /* 0x000fea0003800000 */
.L_x_72:
[----:B------:R-:W-:-:S07]  /*2c20*/  MOV R2, 0x2c40 ;  /* 0x00002c4000027802 */ /* 0x000fce0000000f00 */
[----:B------:R-:W-:Y:S05]  /*2c30*/  CALL.REL.NOINC `($__internal_2_$__cuda_sm10x_tcgen05_guardrail_trap_unallocated_columns_being_dealloced) ;  /* 0x0000000000507944 */ /* 0x000fea0003c00000 */
.L_x_71:
[----:B------:R-:W-:Y:S01]  /*2c40*/  NOP ;  /* 0x0000000000007918 */ /* 0x000fe20000000000 */
[----:B---3--:R-:W-:Y:S05]  /*2c50*/  EXIT ;  /* 0x000000000000794d */ /* 0x008fea0003800000 */
.L_x_58:
[----:B------:R-:W1:Y:S02]  /*2c60*/  SYNCS.PHASECHK.TRANS64.TRYWAIT P0, [UR12+0x12000], RZ ;  /* 0x012000ffff0075a7 */ /* 0x000e64000800110c */
[----:B-1----:R-:W-:Y:S05]  /*2c70*/  @!P0 BRA `(.L_x_58) ;  /* 0xfffffffc00f88947 */ /* 0x002fea000383ffff */
[----:B------:R-:W-:Y:S05]  /*2c80*/  BRA `(.L_x_74) ;  /* 0xffffffec00987947 */ /* 0x000fea000383ffff */
.L_x_60:
[----:B------:R-:W1:Y:S02]  /*2c90*/  SYNCS.PHASECHK.TRANS64.TRYWAIT P1, [UR12+0x12020], RZ ;  /* 0x012020ffff0075a7 */ /* 0x000e64000802110c */
[----:B-1----:R-:W-:Y:S05]  /*2ca0*/  @!P1 BRA `(.L_x_60) ;  /* 0xfffffffc00f89947 */ /* 0x002fea000383ffff */
[----:B------:R-:W-:Y:S05]  /*2cb0*/  BRA `(.L_x_75) ;  /* 0xfffffff000187947 */ /* 0x000fea000383ffff */
.L_x_61:
[----:B------:R-:W2:Y:S02]  /*2cc0*/  SYNCS.PHASECHK.TRANS64.TRYWAIT P0, [UR18+0x12000], R3 ;  /* 0x01200003ff0075a7 */ /* 0x000ea40008001112 */
[----:B--2---:R-:W-:Y:S05]  /*2cd0*/  @!P0 BRA `(.L_x_61) ;  /* 0xfffffffc00f88947 */ /* 0x004fea000383ffff */
[----:B------:R-:W-:Y:S05]  /*2ce0*/  BRA `(.L_x_76) ;  /* 0xfffffff000a07947 */ /* 0x000fea000383ffff */
.L_x_63:
[----:B------:R-:W2:Y:S02]  /*2cf0*/  SYNCS.PHASECHK.TRANS64.TRYWAIT P0, [UR18+0x12020], R3 ;  /* 0x01202003ff0075a7 */ /* 0x000ea40008001112 */
[----:B--2---:R-:W-:Y:S05]  /*2d00*/  @!P0 BRA `(.L_x_63) ;  /* 0xfffffffc00f88947 */ /* 0x004fea000383ffff */
[----:B------:R-:W-:Y:S05]  /*2d10*/  BRA `(.L_x_77) ;  /* 0xfffffff400147947 */ /* 0x000fea000383ffff */
        .weak           $__internal_0_$__cuda_sm10x_tcgen05_guardrail_trap_col_being_dealloced_not_returned_by_alloc
        .type           $__internal_0_$__cuda_sm10x_tcgen05_guardrail_trap_col_being_dealloced_not_returned_by_alloc,@function
        .size           $__internal_0_$__cuda_sm10x_tcgen05_guardrail_trap_col_being_dealloced_not_returned_by_alloc,($__internal_1_$__cuda_sm10x_tcgen05_guardrail_trap_phase_invalid_during_alloc - $__internal_0_$__cuda_sm10x_tcgen05_guardrail_trap_col_being_dealloced_not_returned_by_alloc)
$__internal_0_$__cuda_sm10x_tcgen05_guardrail_trap_col_being_dealloced_not_returned_by_alloc:
[----:B------:R-:W-:Y:S05]  /*2d20*/  BPT.TRAP 0x1 ;  /* 0x000000040000795c */ /* 0x000fea0000300000 */
[----:B------:R-:W-:-:S04]  /*2d30*/  IMAD.MOV.U32 R3, RZ, RZ, 0x0 ;  /* 0x00000000ff037424 */ /* 0x000fc800078e00ff */
[----:B------:R-:W-:Y:S05]  /*2d40*/  RET.REL.NODEC R2 `(gluon_tcgen05) ;  /* 0xffffffd002ac7950 */ /* 0x000fea0003c3ffff */
        .weak           $__internal_1_$__cuda_sm10x_tcgen05_guardrail_trap_phase_invalid_during_alloc
        .type           $__internal_1_$__cuda_sm10x_tcgen05_guardrail_trap_phase_invalid_during_alloc,@function
        .size           $__internal_1_$__cuda_sm10x_tcgen05_guardrail_trap_phase_invalid_during_alloc,($__internal_2_$__cuda_sm10x_tcgen05_guardrail_trap_unallocated_columns_being_dealloced - $__internal_1_$__cuda_sm10x_tcgen05_guardrail_trap_phase_invalid_during_alloc)
$__internal_1_$__cuda_sm10x_tcgen05_guardrail_trap_phase_invalid_during_alloc:
[----:B------:R-:W-:Y:S05]  /*2d50*/  BPT.TRAP 0x1 ;  /* 0x000000040000795c */ /* 0x000fea0000300000 */
[----:B------:R-:W-:-:S04]  /*2d60*/  IMAD.MOV.U32 R3, RZ, RZ, 0x0 ;  /* 0x00000000ff037424 */ /* 0x000fc800078e00ff */
[----:B------:R-:W-:Y:S05]  /*2d70*/  RET.REL.NODEC R2 `(gluon_tcgen05) ;  /* 0xffffffd002a07950 */ /* 0x000fea0003c3ffff */
        .weak           $__internal_2_$__cuda_sm10x_tcgen05_guardrail_trap_unallocated_columns_being_dealloced
        .type           $__internal_2_$__cuda_sm10x_tcgen05_guardrail_trap_unallocated_columns_being_dealloced,@function
        .size           $__internal_2_$__cuda_sm10x_tcgen05_guardrail_trap_unallocated_columns_being_dealloced,(.L_x_81 - $__internal_2_$__cuda_sm10x_tcgen05_guardrail_trap_unallocated_columns_being_dealloced)
$__internal_2_$__cuda_sm10x_tcgen05_guardrail_trap_unallocated_columns_being_dealloced:
[----:B------:R-:W-:Y:S05]  /*2d80*/  BPT.TRAP 0x1 ;  /* 0x000000040000795c */ /* 0x000fea0000300000 */
[----:B------:R-:W-:-:S04]  /*2d90*/  IMAD.MOV.U32 R3, RZ, RZ, 0x0 ;  /* 0x00000000ff037424 */ /* 0x000fc800078e00ff */
[----:B------:R-:W-:Y:S05]  /*2da0*/  RET.REL.NODEC R2 `(gluon_tcgen05) ;  /* 0xffffffd002947950 */ /* 0x000fea0003c3ffff */
.L_x_78:
[----:B------:R-:W-:-:S00]  /*2db0*/  BRA `(.L_x_78) ;  /* 0xfffffffc00fc7947 */ /* 0x000fc0000383ffff */
[----:B------:R-:W-:-:S00]  /*2dc0*/  NOP ;  /* 0x0000000000007918 */ /* 0x000fc00000000000 */
        /* <DEDUP_REMOVED lines=11> */
.L_x_81:


//--------------------- .nv.shared.gluon_tcgen05  --------------------------
	.section	.nv.shared.gluon_tcgen05,"aw",@nobits
	.sectionflags	@""
	.align	16
	.zero		1024


//--------------------- .nv.shared.reserved.0     --------------------------
	.section	.nv.shared.reserved.0,"aw",@nobits
	.align	8
	.weak		__nv_reservedSMEM_offset_0_alias
	.size		__nv_reservedSMEM_offset_0_alias, 0, 64
	.other		__nv_reservedSMEM_offset_0_alias,@"STO_CUDA_RESERVED_SHARED STV_DEFAULT"
__nv_reservedSMEM_offset_0_alias:
	.zero		0
.nv.shared.reserved.0:
	.zero		64
	.weak		__nv_reservedSMEM_allocation_phase
	.type		__nv_reservedSMEM_allocation_phase,@object
	.size		__nv_reservedSMEM_allocation_phase,(.L_0 - __nv_reservedSMEM_allocation_phase)
__nv_reservedSMEM_allocation_phase:
	.zero		1
.L_0:
	.zero		7
	.weak		__nv_reservedSMEM_devtool_atexit_pc
	.type		__nv_reservedSMEM_devtool_atexit_pc,@object
	.size		__nv_reservedSMEM_devtool_atexit_pc,(__nv_reservedSMEM_allocation_mask - __nv_reservedSMEM_devtool_atexit_pc)
__nv_reservedSMEM_devtool_atexit_pc:
	.zero		8
	.weak		__nv_reservedSMEM_allocation_mask
	.type		__nv_reservedSMEM_allocation_mask,@object
	.size		__nv_reservedSMEM_allocation_mask,(.L_2 - __nv_reservedSMEM_allocation_mask)
__nv_reservedSMEM_allocation_mask:
	.zero		4
.L_2:


//--------------------- .nv.constant0.gluon_tcgen05 --------------------------
	.section	.nv.constant0.gluon_tcgen05,"a",@progbits
	.sectionflags	@""
	.align	4
.nv.constant0.gluon_tcgen05:
	.zero		976


//--------------------- SYMBOLS --------------------------

	.type		.nv.reservedSmem.offset0,@object
	.size		.nv.reservedSmem.offset0,0x4
	.type		.nv.reservedSmem.cap,@object
	.size		.nv.reservedSmem.cap,0x4
